//
// Generated by NVIDIA NVVM Compiler
//
// Compiler Build ID: CL-36424714
// Cuda compilation tools, release 13.0, V13.0.88
// Based on NVVM 20.0.0
//

.version 9.0
.target sm_100
.address_size 64

	// .globl	_Z14testMPMCKernelPiS_S_S_iS_S_ib
// _ZZ14testMPMCKernelPiS_S_S_iS_S_ibE5queue_$_0 has been demoted
// _ZZ14testMPMCKernelPiS_S_S_iS_S_ibE5queue_$_1 has been demoted
// _ZZ14testMPMCKernelPiS_S_S_iS_S_ibE5queue_$_2 has been demoted
// _ZZ14testMPMCKernelPiS_S_S_iS_S_ibE5queue_$_3 has been demoted
// _ZZ14testMPMCKernelPiS_S_S_iS_S_ibE5queue_$_4 has been demoted
// _ZZ21testSharedMemoryQueuePiiS_iE10sharedHead has been demoted
// _ZZ21testSharedMemoryQueuePiiS_iE10sharedTail has been demoted
// _ZZ21testSharedMemoryQueuePiiS_iE10sharedSize has been demoted
.extern .shared .align 16 .b8 sharedBuffer[];

.visible .entry _Z14testMPMCKernelPiS_S_S_iS_S_ib(
	.param .u64 .ptr .align 1 _Z14testMPMCKernelPiS_S_S_iS_S_ib_param_0,
	.param .u64 .ptr .align 1 _Z14testMPMCKernelPiS_S_S_iS_S_ib_param_1,
	.param .u64 .ptr .align 1 _Z14testMPMCKernelPiS_S_S_iS_S_ib_param_2,
	.param .u64 .ptr .align 1 _Z14testMPMCKernelPiS_S_S_iS_S_ib_param_3,
	.param .u32 _Z14testMPMCKernelPiS_S_S_iS_S_ib_param_4,
	.param .u64 .ptr .align 1 _Z14testMPMCKernelPiS_S_S_iS_S_ib_param_5,
	.param .u64 .ptr .align 1 _Z14testMPMCKernelPiS_S_S_iS_S_ib_param_6,
	.param .u32 _Z14testMPMCKernelPiS_S_S_iS_S_ib_param_7,
	.param .u8 _Z14testMPMCKernelPiS_S_S_iS_S_ib_param_8
)
{
	.reg .pred 	%p<66>;
	.reg .b16 	%rs<2>;
	.reg .b32 	%r<310>;
	.reg .b64 	%rd<208>;
	// demoted variable
	.shared .align 8 .u64 _ZZ14testMPMCKernelPiS_S_S_iS_S_ibE5queue_$_0;
	// demoted variable
	.shared .align 8 .u64 _ZZ14testMPMCKernelPiS_S_S_iS_S_ibE5queue_$_1;
	// demoted variable
	.shared .align 8 .u64 _ZZ14testMPMCKernelPiS_S_S_iS_S_ibE5queue_$_2;
	// demoted variable
	.shared .align 8 .u32 _ZZ14testMPMCKernelPiS_S_S_iS_S_ibE5queue_$_3;
	// demoted variable
	.shared .align 8 .u64 _ZZ14testMPMCKernelPiS_S_S_iS_S_ibE5queue_$_4;
	ld.param.u64 	%rd10, [_Z14testMPMCKernelPiS_S_S_iS_S_ib_param_0];
	ld.param.u64 	%rd11, [_Z14testMPMCKernelPiS_S_S_iS_S_ib_param_1];
	ld.param.u64 	%rd12, [_Z14testMPMCKernelPiS_S_S_iS_S_ib_param_2];
	ld.param.u64 	%rd13, [_Z14testMPMCKernelPiS_S_S_iS_S_ib_param_3];
	ld.param.u32 	%r91, [_Z14testMPMCKernelPiS_S_S_iS_S_ib_param_4];
	ld.param.u64 	%rd14, [_Z14testMPMCKernelPiS_S_S_iS_S_ib_param_5];
	ld.param.u64 	%rd15, [_Z14testMPMCKernelPiS_S_S_iS_S_ib_param_6];
	ld.param.u32 	%r92, [_Z14testMPMCKernelPiS_S_S_iS_S_ib_param_7];
	ld.param.s8 	%rs1, [_Z14testMPMCKernelPiS_S_S_iS_S_ib_param_8];
	cvta.to.global.u64 	%rd1, %rd15;
	cvta.to.global.u64 	%rd2, %rd14;
	mov.u32 	%r93, %ctaid.x;
	mov.u32 	%r94, %ntid.x;
	mov.u32 	%r95, %tid.x;
	mad.lo.s32 	%r1, %r93, %r94, %r95;
	setp.ne.s32 	%p1, %r95, 0;
	@%p1 bra 	$L__BB0_2;
	cvta.to.global.u64 	%rd16, %rd12;
	cvta.to.global.u64 	%rd17, %rd11;
	st.shared.u64 	[_ZZ14testMPMCKernelPiS_S_S_iS_S_ibE5queue_$_0], %rd10;
	st.shared.u64 	[_ZZ14testMPMCKernelPiS_S_S_iS_S_ibE5queue_$_1], %rd11;
	st.shared.u64 	[_ZZ14testMPMCKernelPiS_S_S_iS_S_ibE5queue_$_2], %rd12;
	st.shared.u64 	[_ZZ14testMPMCKernelPiS_S_S_iS_S_ibE5queue_$_4], %rd13;
	st.shared.u32 	[_ZZ14testMPMCKernelPiS_S_S_iS_S_ibE5queue_$_3], %r91;
	mov.b32 	%r96, 0;
	st.global.u32 	[%rd17], %r96;
	st.global.u32 	[%rd16], %r96;
	st.u32 	[%rd13], %r96;
$L__BB0_2:
	bar.sync 	0;
	setp.eq.s16 	%p2, %rs1, 0;
	@%p2 bra 	$L__BB0_8;
	setp.lt.s32 	%p3, %r92, 1;
	@%p3 bra 	$L__BB0_117;
	mul.lo.s32 	%r2, %r1, 1000;
	mul.lo.s32 	%r3, %r92, %r1;
	and.b32  	%r4, %r92, 7;
	setp.lt.u32 	%p4, %r92, 8;
	mov.b32 	%r307, 0;
	@%p4 bra 	$L__BB0_36;
	and.b32  	%r307, %r92, 2147483640;
	mov.b32 	%r286, 0;
$L__BB0_6:
	.pragma "nounroll";
	add.s32 	%r11, %r286, %r2;
	ld.shared.u64 	%rd18, [_ZZ14testMPMCKernelPiS_S_S_iS_S_ibE5queue_$_4];
	atom.add.u32 	%r12, [%rd18], 1;
	ld.shared.u32 	%r13, [_ZZ14testMPMCKernelPiS_S_S_iS_S_ibE5queue_$_3];
	setp.lt.s32 	%p5, %r12, %r13;
	@%p5 bra 	$L__BB0_13;
	ld.shared.u64 	%rd19, [_ZZ14testMPMCKernelPiS_S_S_iS_S_ibE5queue_$_4];
	atom.add.u32 	%r99, [%rd19], -1;
	bra.uni 	$L__BB0_14;
$L__BB0_8:
	setp.lt.s32 	%p42, %r92, 1;
	@%p42 bra 	$L__BB0_117;
	mul.lo.s32 	%r6, %r92, %r1;
	and.b32  	%r7, %r92, 7;
	setp.lt.u32 	%p43, %r92, 8;
	mov.b32 	%r297, 0;
	@%p43 bra 	$L__BB0_63;
	and.b32  	%r297, %r92, 2147483640;
	neg.s32 	%r288, %r297;
	add.s64 	%rd3, %rd1, 16;
	mov.u32 	%r287, %r6;
$L__BB0_11:
	.pragma "nounroll";
	ld.shared.u64 	%rd113, [_ZZ14testMPMCKernelPiS_S_S_iS_S_ibE5queue_$_4];
	atom.add.u32 	%r192, [%rd113], -1;
	setp.lt.s32 	%p44, %r192, 1;
	@%p44 bra 	$L__BB0_40;
	ld.shared.u64 	%rd114, [_ZZ14testMPMCKernelPiS_S_S_iS_S_ibE5queue_$_1];
	atom.add.u32 	%r193, [%rd114], 1;
	ld.shared.u32 	%r194, [_ZZ14testMPMCKernelPiS_S_S_iS_S_ibE5queue_$_3];
	rem.s32 	%r195, %r193, %r194;
	ld.shared.u64 	%rd115, [_ZZ14testMPMCKernelPiS_S_S_iS_S_ibE5queue_$_0];
	mul.wide.s32 	%rd116, %r195, 4;
	add.s64 	%rd117, %rd115, %rd116;
	ld.u32 	%r289, [%rd117];
	bra.uni 	$L__BB0_41;
$L__BB0_13:
	ld.shared.u64 	%rd20, [_ZZ14testMPMCKernelPiS_S_S_iS_S_ibE5queue_$_2];
	atom.add.u32 	%r100, [%rd20], 1;
	ld.shared.u32 	%r101, [_ZZ14testMPMCKernelPiS_S_S_iS_S_ibE5queue_$_3];
	rem.s32 	%r102, %r100, %r101;
	ld.shared.u64 	%rd21, [_ZZ14testMPMCKernelPiS_S_S_iS_S_ibE5queue_$_0];
	mul.wide.s32 	%rd22, %r102, 4;
	add.s64 	%rd23, %rd21, %rd22;
	st.u32 	[%rd23], %r11;
$L__BB0_14:
	setp.lt.s32 	%p6, %r12, %r13;
	selp.u32 	%r103, 1, 0, %p6;
	add.s32 	%r104, %r286, %r3;
	mul.wide.s32 	%rd24, %r104, 4;
	add.s64 	%rd4, %rd2, %rd24;
	st.global.u32 	[%rd4], %r103;
	ld.shared.u64 	%rd25, [_ZZ14testMPMCKernelPiS_S_S_iS_S_ibE5queue_$_4];
	atom.add.u32 	%r14, [%rd25], 1;
	ld.shared.u32 	%r15, [_ZZ14testMPMCKernelPiS_S_S_iS_S_ibE5queue_$_3];
	setp.lt.s32 	%p7, %r14, %r15;
	@%p7 bra 	$L__BB0_16;
	ld.shared.u64 	%rd26, [_ZZ14testMPMCKernelPiS_S_S_iS_S_ibE5queue_$_4];
	atom.add.u32 	%r105, [%rd26], -1;
	bra.uni 	$L__BB0_17;
$L__BB0_16:
	add.s32 	%r106, %r11, 1;
	ld.shared.u64 	%rd27, [_ZZ14testMPMCKernelPiS_S_S_iS_S_ibE5queue_$_2];
	atom.add.u32 	%r107, [%rd27], 1;
	ld.shared.u32 	%r108, [_ZZ14testMPMCKernelPiS_S_S_iS_S_ibE5queue_$_3];
	rem.s32 	%r109, %r107, %r108;
	ld.shared.u64 	%rd28, [_ZZ14testMPMCKernelPiS_S_S_iS_S_ibE5queue_$_0];
	mul.wide.s32 	%rd29, %r109, 4;
	add.s64 	%rd30, %rd28, %rd29;
	st.u32 	[%rd30], %r106;
$L__BB0_17:
	setp.lt.s32 	%p8, %r14, %r15;
	selp.u32 	%r110, 1, 0, %p8;
	st.global.u32 	[%rd4+4], %r110;
	ld.shared.u64 	%rd31, [_ZZ14testMPMCKernelPiS_S_S_iS_S_ibE5queue_$_4];
	atom.add.u32 	%r16, [%rd31], 1;
	ld.shared.u32 	%r17, [_ZZ14testMPMCKernelPiS_S_S_iS_S_ibE5queue_$_3];
	setp.lt.s32 	%p9, %r16, %r17;
	@%p9 bra 	$L__BB0_19;
	ld.shared.u64 	%rd32, [_ZZ14testMPMCKernelPiS_S_S_iS_S_ibE5queue_$_4];
	atom.add.u32 	%r111, [%rd32], -1;
	bra.uni 	$L__BB0_20;
$L__BB0_19:
	add.s32 	%r112, %r11, 2;
	ld.shared.u64 	%rd33, [_ZZ14testMPMCKernelPiS_S_S_iS_S_ibE5queue_$_2];
	atom.add.u32 	%r113, [%rd33], 1;
	ld.shared.u32 	%r114, [_ZZ14testMPMCKernelPiS_S_S_iS_S_ibE5queue_$_3];
	rem.s32 	%r115, %r113, %r114;
	ld.shared.u64 	%rd34, [_ZZ14testMPMCKernelPiS_S_S_iS_S_ibE5queue_$_0];
	mul.wide.s32 	%rd35, %r115, 4;
	add.s64 	%rd36, %rd34, %rd35;
	st.u32 	[%rd36], %r112;
$L__BB0_20:
	setp.lt.s32 	%p10, %r16, %r17;
	selp.u32 	%r116, 1, 0, %p10;
	st.global.u32 	[%rd4+8], %r116;
	ld.shared.u64 	%rd37, [_ZZ14testMPMCKernelPiS_S_S_iS_S_ibE5queue_$_4];
	atom.add.u32 	%r18, [%rd37], 1;
	ld.shared.u32 	%r19, [_ZZ14testMPMCKernelPiS_S_S_iS_S_ibE5queue_$_3];
	setp.lt.s32 	%p11, %r18, %r19;
	@%p11 bra 	$L__BB0_22;
	ld.shared.u64 	%rd38, [_ZZ14testMPMCKernelPiS_S_S_iS_S_ibE5queue_$_4];
	atom.add.u32 	%r117, [%rd38], -1;
	bra.uni 	$L__BB0_23;
$L__BB0_22:
	add.s32 	%r118, %r11, 3;
	ld.shared.u64 	%rd39, [_ZZ14testMPMCKernelPiS_S_S_iS_S_ibE5queue_$_2];
	atom.add.u32 	%r119, [%rd39], 1;
	ld.shared.u32 	%r120, [_ZZ14testMPMCKernelPiS_S_S_iS_S_ibE5queue_$_3];
	rem.s32 	%r121, %r119, %r120;
	ld.shared.u64 	%rd40, [_ZZ14testMPMCKernelPiS_S_S_iS_S_ibE5queue_$_0];
	mul.wide.s32 	%rd41, %r121, 4;
	add.s64 	%rd42, %rd40, %rd41;
	st.u32 	[%rd42], %r118;
$L__BB0_23:
	setp.lt.s32 	%p12, %r18, %r19;
	selp.u32 	%r122, 1, 0, %p12;
	st.global.u32 	[%rd4+12], %r122;
	ld.shared.u64 	%rd43, [_ZZ14testMPMCKernelPiS_S_S_iS_S_ibE5queue_$_4];
	atom.add.u32 	%r20, [%rd43], 1;
	ld.shared.u32 	%r21, [_ZZ14testMPMCKernelPiS_S_S_iS_S_ibE5queue_$_3];
	setp.lt.s32 	%p13, %r20, %r21;
	@%p13 bra 	$L__BB0_25;
	ld.shared.u64 	%rd44, [_ZZ14testMPMCKernelPiS_S_S_iS_S_ibE5queue_$_4];
	atom.add.u32 	%r123, [%rd44], -1;
	bra.uni 	$L__BB0_26;
$L__BB0_25:
	add.s32 	%r124, %r11, 4;
	ld.shared.u64 	%rd45, [_ZZ14testMPMCKernelPiS_S_S_iS_S_ibE5queue_$_2];
	atom.add.u32 	%r125, [%rd45], 1;
	ld.shared.u32 	%r126, [_ZZ14testMPMCKernelPiS_S_S_iS_S_ibE5queue_$_3];
	rem.s32 	%r127, %r125, %r126;
	ld.shared.u64 	%rd46, [_ZZ14testMPMCKernelPiS_S_S_iS_S_ibE5queue_$_0];
	mul.wide.s32 	%rd47, %r127, 4;
	add.s64 	%rd48, %rd46, %rd47;
	st.u32 	[%rd48], %r124;
$L__BB0_26:
	setp.lt.s32 	%p14, %r20, %r21;
	selp.u32 	%r128, 1, 0, %p14;
	st.global.u32 	[%rd4+16], %r128;
	ld.shared.u64 	%rd49, [_ZZ14testMPMCKernelPiS_S_S_iS_S_ibE5queue_$_4];
	atom.add.u32 	%r22, [%rd49], 1;
	ld.shared.u32 	%r23, [_ZZ14testMPMCKernelPiS_S_S_iS_S_ibE5queue_$_3];
	setp.lt.s32 	%p15, %r22, %r23;
	@%p15 bra 	$L__BB0_28;
	ld.shared.u64 	%rd50, [_ZZ14testMPMCKernelPiS_S_S_iS_S_ibE5queue_$_4];
	atom.add.u32 	%r129, [%rd50], -1;
	bra.uni 	$L__BB0_29;
$L__BB0_28:
	add.s32 	%r130, %r11, 5;
	ld.shared.u64 	%rd51, [_ZZ14testMPMCKernelPiS_S_S_iS_S_ibE5queue_$_2];
	atom.add.u32 	%r131, [%rd51], 1;
	ld.shared.u32 	%r132, [_ZZ14testMPMCKernelPiS_S_S_iS_S_ibE5queue_$_3];
	rem.s32 	%r133, %r131, %r132;
	ld.shared.u64 	%rd52, [_ZZ14testMPMCKernelPiS_S_S_iS_S_ibE5queue_$_0];
	mul.wide.s32 	%rd53, %r133, 4;
	add.s64 	%rd54, %rd52, %rd53;
	st.u32 	[%rd54], %r130;
$L__BB0_29:
	setp.lt.s32 	%p16, %r22, %r23;
	selp.u32 	%r134, 1, 0, %p16;
	st.global.u32 	[%rd4+20], %r134;
	ld.shared.u64 	%rd55, [_ZZ14testMPMCKernelPiS_S_S_iS_S_ibE5queue_$_4];
	atom.add.u32 	%r24, [%rd55], 1;
	ld.shared.u32 	%r25, [_ZZ14testMPMCKernelPiS_S_S_iS_S_ibE5queue_$_3];
	setp.lt.s32 	%p17, %r24, %r25;
	@%p17 bra 	$L__BB0_31;
	ld.shared.u64 	%rd56, [_ZZ14testMPMCKernelPiS_S_S_iS_S_ibE5queue_$_4];
	atom.add.u32 	%r135, [%rd56], -1;
	bra.uni 	$L__BB0_32;
$L__BB0_31:
	add.s32 	%r136, %r11, 6;
	ld.shared.u64 	%rd57, [_ZZ14testMPMCKernelPiS_S_S_iS_S_ibE5queue_$_2];
	atom.add.u32 	%r137, [%rd57], 1;
	ld.shared.u32 	%r138, [_ZZ14testMPMCKernelPiS_S_S_iS_S_ibE5queue_$_3];
	rem.s32 	%r139, %r137, %r138;
	ld.shared.u64 	%rd58, [_ZZ14testMPMCKernelPiS_S_S_iS_S_ibE5queue_$_0];
	mul.wide.s32 	%rd59, %r139, 4;
	add.s64 	%rd60, %rd58, %rd59;
	st.u32 	[%rd60], %r136;
$L__BB0_32:
	setp.lt.s32 	%p18, %r24, %r25;
	selp.u32 	%r140, 1, 0, %p18;
	st.global.u32 	[%rd4+24], %r140;
	ld.shared.u64 	%rd61, [_ZZ14testMPMCKernelPiS_S_S_iS_S_ibE5queue_$_4];
	atom.add.u32 	%r26, [%rd61], 1;
	ld.shared.u32 	%r27, [_ZZ14testMPMCKernelPiS_S_S_iS_S_ibE5queue_$_3];
	setp.lt.s32 	%p19, %r26, %r27;
	@%p19 bra 	$L__BB0_34;
	ld.shared.u64 	%rd62, [_ZZ14testMPMCKernelPiS_S_S_iS_S_ibE5queue_$_4];
	atom.add.u32 	%r141, [%rd62], -1;
	bra.uni 	$L__BB0_35;
$L__BB0_34:
	add.s32 	%r142, %r11, 7;
	ld.shared.u64 	%rd63, [_ZZ14testMPMCKernelPiS_S_S_iS_S_ibE5queue_$_2];
	atom.add.u32 	%r143, [%rd63], 1;
	ld.shared.u32 	%r144, [_ZZ14testMPMCKernelPiS_S_S_iS_S_ibE5queue_$_3];
	rem.s32 	%r145, %r143, %r144;
	ld.shared.u64 	%rd64, [_ZZ14testMPMCKernelPiS_S_S_iS_S_ibE5queue_$_0];
	mul.wide.s32 	%rd65, %r145, 4;
	add.s64 	%rd66, %rd64, %rd65;
	st.u32 	[%rd66], %r142;
$L__BB0_35:
	setp.lt.s32 	%p20, %r26, %r27;
	selp.u32 	%r146, 1, 0, %p20;
	st.global.u32 	[%rd4+28], %r146;
	add.s32 	%r286, %r286, 8;
	setp.eq.s32 	%p21, %r286, %r307;
	@%p21 bra 	$L__BB0_36;
	bra.uni 	$L__BB0_6;
$L__BB0_36:
	setp.eq.s32 	%p22, %r4, 0;
	@%p22 bra 	$L__BB0_117;
	and.b32  	%r70, %r92, 3;
	setp.lt.u32 	%p23, %r4, 4;
	@%p23 bra 	$L__BB0_103;
	add.s32 	%r71, %r307, %r2;
	ld.shared.u64 	%rd67, [_ZZ14testMPMCKernelPiS_S_S_iS_S_ibE5queue_$_4];
	atom.add.u32 	%r72, [%rd67], 1;
	ld.shared.u32 	%r73, [_ZZ14testMPMCKernelPiS_S_S_iS_S_ibE5queue_$_3];
	setp.lt.s32 	%p24, %r72, %r73;
	@%p24 bra 	$L__BB0_92;
	ld.shared.u64 	%rd68, [_ZZ14testMPMCKernelPiS_S_S_iS_S_ibE5queue_$_4];
	atom.add.u32 	%r147, [%rd68], -1;
	bra.uni 	$L__BB0_93;
$L__BB0_40:
	ld.shared.u64 	%rd118, [_ZZ14testMPMCKernelPiS_S_S_iS_S_ibE5queue_$_4];
	atom.add.u32 	%r197, [%rd118], 1;
	mov.b32 	%r289, -1;
$L__BB0_41:
	mul.wide.s32 	%rd119, %r287, 4;
	add.s64 	%rd5, %rd3, %rd119;
	st.global.u32 	[%rd5+-16], %r289;
	ld.shared.u64 	%rd120, [_ZZ14testMPMCKernelPiS_S_S_iS_S_ibE5queue_$_4];
	atom.add.u32 	%r198, [%rd120], -1;
	setp.lt.s32 	%p45, %r198, 1;
	@%p45 bra 	$L__BB0_43;
	ld.shared.u64 	%rd121, [_ZZ14testMPMCKernelPiS_S_S_iS_S_ibE5queue_$_1];
	atom.add.u32 	%r199, [%rd121], 1;
	ld.shared.u32 	%r200, [_ZZ14testMPMCKernelPiS_S_S_iS_S_ibE5queue_$_3];
	rem.s32 	%r201, %r199, %r200;
	ld.shared.u64 	%rd122, [_ZZ14testMPMCKernelPiS_S_S_iS_S_ibE5queue_$_0];
	mul.wide.s32 	%rd123, %r201, 4;
	add.s64 	%rd124, %rd122, %rd123;
	ld.u32 	%r290, [%rd124];
	bra.uni 	$L__BB0_44;
$L__BB0_43:
	ld.shared.u64 	%rd125, [_ZZ14testMPMCKernelPiS_S_S_iS_S_ibE5queue_$_4];
	atom.add.u32 	%r203, [%rd125], 1;
	mov.b32 	%r290, -1;
$L__BB0_44:
	st.global.u32 	[%rd5+-12], %r290;
	ld.shared.u64 	%rd126, [_ZZ14testMPMCKernelPiS_S_S_iS_S_ibE5queue_$_4];
	atom.add.u32 	%r204, [%rd126], -1;
	setp.lt.s32 	%p46, %r204, 1;
	@%p46 bra 	$L__BB0_46;
	ld.shared.u64 	%rd127, [_ZZ14testMPMCKernelPiS_S_S_iS_S_ibE5queue_$_1];
	atom.add.u32 	%r205, [%rd127], 1;
	ld.shared.u32 	%r206, [_ZZ14testMPMCKernelPiS_S_S_iS_S_ibE5queue_$_3];
	rem.s32 	%r207, %r205, %r206;
	ld.shared.u64 	%rd128, [_ZZ14testMPMCKernelPiS_S_S_iS_S_ibE5queue_$_0];
	mul.wide.s32 	%rd129, %r207, 4;
	add.s64 	%rd130, %rd128, %rd129;
	ld.u32 	%r291, [%rd130];
	bra.uni 	$L__BB0_47;
$L__BB0_46:
	ld.shared.u64 	%rd131, [_ZZ14testMPMCKernelPiS_S_S_iS_S_ibE5queue_$_4];
	atom.add.u32 	%r209, [%rd131], 1;
	mov.b32 	%r291, -1;
$L__BB0_47:
	st.global.u32 	[%rd5+-8], %r291;
	ld.shared.u64 	%rd132, [_ZZ14testMPMCKernelPiS_S_S_iS_S_ibE5queue_$_4];
	atom.add.u32 	%r210, [%rd132], -1;
	setp.lt.s32 	%p47, %r210, 1;
	@%p47 bra 	$L__BB0_49;
	ld.shared.u64 	%rd133, [_ZZ14testMPMCKernelPiS_S_S_iS_S_ibE5queue_$_1];
	atom.add.u32 	%r211, [%rd133], 1;
	ld.shared.u32 	%r212, [_ZZ14testMPMCKernelPiS_S_S_iS_S_ibE5queue_$_3];
	rem.s32 	%r213, %r211, %r212;
	ld.shared.u64 	%rd134, [_ZZ14testMPMCKernelPiS_S_S_iS_S_ibE5queue_$_0];
	mul.wide.s32 	%rd135, %r213, 4;
	add.s64 	%rd136, %rd134, %rd135;
	ld.u32 	%r292, [%rd136];
	bra.uni 	$L__BB0_50;
$L__BB0_49:
	ld.shared.u64 	%rd137, [_ZZ14testMPMCKernelPiS_S_S_iS_S_ibE5queue_$_4];
	atom.add.u32 	%r215, [%rd137], 1;
	mov.b32 	%r292, -1;
$L__BB0_50:
	st.global.u32 	[%rd5+-4], %r292;
	ld.shared.u64 	%rd138, [_ZZ14testMPMCKernelPiS_S_S_iS_S_ibE5queue_$_4];
	atom.add.u32 	%r216, [%rd138], -1;
	setp.lt.s32 	%p48, %r216, 1;
	@%p48 bra 	$L__BB0_52;
	ld.shared.u64 	%rd139, [_ZZ14testMPMCKernelPiS_S_S_iS_S_ibE5queue_$_1];
	atom.add.u32 	%r217, [%rd139], 1;
	ld.shared.u32 	%r218, [_ZZ14testMPMCKernelPiS_S_S_iS_S_ibE5queue_$_3];
	rem.s32 	%r219, %r217, %r218;
	ld.shared.u64 	%rd140, [_ZZ14testMPMCKernelPiS_S_S_iS_S_ibE5queue_$_0];
	mul.wide.s32 	%rd141, %r219, 4;
	add.s64 	%rd142, %rd140, %rd141;
	ld.u32 	%r293, [%rd142];
	bra.uni 	$L__BB0_53;
$L__BB0_52:
	ld.shared.u64 	%rd143, [_ZZ14testMPMCKernelPiS_S_S_iS_S_ibE5queue_$_4];
	atom.add.u32 	%r221, [%rd143], 1;
	mov.b32 	%r293, -1;
$L__BB0_53:
	st.global.u32 	[%rd5], %r293;
	ld.shared.u64 	%rd144, [_ZZ14testMPMCKernelPiS_S_S_iS_S_ibE5queue_$_4];
	atom.add.u32 	%r222, [%rd144], -1;
	setp.lt.s32 	%p49, %r222, 1;
	@%p49 bra 	$L__BB0_55;
	ld.shared.u64 	%rd145, [_ZZ14testMPMCKernelPiS_S_S_iS_S_ibE5queue_$_1];
	atom.add.u32 	%r223, [%rd145], 1;
	ld.shared.u32 	%r224, [_ZZ14testMPMCKernelPiS_S_S_iS_S_ibE5queue_$_3];
	rem.s32 	%r225, %r223, %r224;
	ld.shared.u64 	%rd146, [_ZZ14testMPMCKernelPiS_S_S_iS_S_ibE5queue_$_0];
	mul.wide.s32 	%rd147, %r225, 4;
	add.s64 	%rd148, %rd146, %rd147;
	ld.u32 	%r294, [%rd148];
	bra.uni 	$L__BB0_56;
$L__BB0_55:
	ld.shared.u64 	%rd149, [_ZZ14testMPMCKernelPiS_S_S_iS_S_ibE5queue_$_4];
	atom.add.u32 	%r227, [%rd149], 1;
	mov.b32 	%r294, -1;
$L__BB0_56:
	st.global.u32 	[%rd5+4], %r294;
	ld.shared.u64 	%rd150, [_ZZ14testMPMCKernelPiS_S_S_iS_S_ibE5queue_$_4];
	atom.add.u32 	%r228, [%rd150], -1;
	setp.lt.s32 	%p50, %r228, 1;
	@%p50 bra 	$L__BB0_58;
	ld.shared.u64 	%rd151, [_ZZ14testMPMCKernelPiS_S_S_iS_S_ibE5queue_$_1];
	atom.add.u32 	%r229, [%rd151], 1;
	ld.shared.u32 	%r230, [_ZZ14testMPMCKernelPiS_S_S_iS_S_ibE5queue_$_3];
	rem.s32 	%r231, %r229, %r230;
	ld.shared.u64 	%rd152, [_ZZ14testMPMCKernelPiS_S_S_iS_S_ibE5queue_$_0];
	mul.wide.s32 	%rd153, %r231, 4;
	add.s64 	%rd154, %rd152, %rd153;
	ld.u32 	%r295, [%rd154];
	bra.uni 	$L__BB0_59;
$L__BB0_58:
	ld.shared.u64 	%rd155, [_ZZ14testMPMCKernelPiS_S_S_iS_S_ibE5queue_$_4];
	atom.add.u32 	%r233, [%rd155], 1;
	mov.b32 	%r295, -1;
$L__BB0_59:
	st.global.u32 	[%rd5+8], %r295;
	ld.shared.u64 	%rd156, [_ZZ14testMPMCKernelPiS_S_S_iS_S_ibE5queue_$_4];
	atom.add.u32 	%r234, [%rd156], -1;
	setp.lt.s32 	%p51, %r234, 1;
	@%p51 bra 	$L__BB0_61;
	ld.shared.u64 	%rd157, [_ZZ14testMPMCKernelPiS_S_S_iS_S_ibE5queue_$_1];
	atom.add.u32 	%r235, [%rd157], 1;
	ld.shared.u32 	%r236, [_ZZ14testMPMCKernelPiS_S_S_iS_S_ibE5queue_$_3];
	rem.s32 	%r237, %r235, %r236;
	ld.shared.u64 	%rd158, [_ZZ14testMPMCKernelPiS_S_S_iS_S_ibE5queue_$_0];
	mul.wide.s32 	%rd159, %r237, 4;
	add.s64 	%rd160, %rd158, %rd159;
	ld.u32 	%r296, [%rd160];
	bra.uni 	$L__BB0_62;
$L__BB0_61:
	ld.shared.u64 	%rd161, [_ZZ14testMPMCKernelPiS_S_S_iS_S_ibE5queue_$_4];
	atom.add.u32 	%r239, [%rd161], 1;
	mov.b32 	%r296, -1;
$L__BB0_62:
	st.global.u32 	[%rd5+12], %r296;
	add.s32 	%r288, %r288, 8;
	add.s32 	%r287, %r287, 8;
	setp.ne.s32 	%p52, %r288, 0;
	@%p52 bra 	$L__BB0_11;
$L__BB0_63:
	setp.eq.s32 	%p53, %r7, 0;
	@%p53 bra 	$L__BB0_117;
	and.b32  	%r50, %r92, 3;
	setp.lt.u32 	%p54, %r7, 4;
	@%p54 bra 	$L__BB0_78;
	ld.shared.u64 	%rd162, [_ZZ14testMPMCKernelPiS_S_S_iS_S_ibE5queue_$_4];
	atom.add.u32 	%r240, [%rd162], -1;
	setp.lt.s32 	%p55, %r240, 1;
	@%p55 bra 	$L__BB0_67;
	ld.shared.u64 	%rd163, [_ZZ14testMPMCKernelPiS_S_S_iS_S_ibE5queue_$_1];
	atom.add.u32 	%r241, [%rd163], 1;
	ld.shared.u32 	%r242, [_ZZ14testMPMCKernelPiS_S_S_iS_S_ibE5queue_$_3];
	rem.s32 	%r243, %r241, %r242;
	ld.shared.u64 	%rd164, [_ZZ14testMPMCKernelPiS_S_S_iS_S_ibE5queue_$_0];
	mul.wide.s32 	%rd165, %r243, 4;
	add.s64 	%rd166, %rd164, %rd165;
	ld.u32 	%r298, [%rd166];
	bra.uni 	$L__BB0_68;
$L__BB0_67:
	ld.shared.u64 	%rd167, [_ZZ14testMPMCKernelPiS_S_S_iS_S_ibE5queue_$_4];
	atom.add.u32 	%r245, [%rd167], 1;
	mov.b32 	%r298, -1;
$L__BB0_68:
	add.s32 	%r246, %r297, %r6;
	mul.wide.s32 	%rd168, %r246, 4;
	add.s64 	%rd6, %rd1, %rd168;
	st.global.u32 	[%rd6], %r298;
	ld.shared.u64 	%rd169, [_ZZ14testMPMCKernelPiS_S_S_iS_S_ibE5queue_$_4];
	atom.add.u32 	%r247, [%rd169], -1;
	setp.lt.s32 	%p56, %r247, 1;
	@%p56 bra 	$L__BB0_70;
	ld.shared.u64 	%rd170, [_ZZ14testMPMCKernelPiS_S_S_iS_S_ibE5queue_$_1];
	atom.add.u32 	%r248, [%rd170], 1;
	ld.shared.u32 	%r249, [_ZZ14testMPMCKernelPiS_S_S_iS_S_ibE5queue_$_3];
	rem.s32 	%r250, %r248, %r249;
	ld.shared.u64 	%rd171, [_ZZ14testMPMCKernelPiS_S_S_iS_S_ibE5queue_$_0];
	mul.wide.s32 	%rd172, %r250, 4;
	add.s64 	%rd173, %rd171, %rd172;
	ld.u32 	%r299, [%rd173];
	bra.uni 	$L__BB0_71;
$L__BB0_70:
	ld.shared.u64 	%rd174, [_ZZ14testMPMCKernelPiS_S_S_iS_S_ibE5queue_$_4];
	atom.add.u32 	%r252, [%rd174], 1;
	mov.b32 	%r299, -1;
$L__BB0_71:
	st.global.u32 	[%rd6+4], %r299;
	ld.shared.u64 	%rd175, [_ZZ14testMPMCKernelPiS_S_S_iS_S_ibE5queue_$_4];
	atom.add.u32 	%r253, [%rd175], -1;
	setp.lt.s32 	%p57, %r253, 1;
	@%p57 bra 	$L__BB0_73;
	ld.shared.u64 	%rd176, [_ZZ14testMPMCKernelPiS_S_S_iS_S_ibE5queue_$_1];
	atom.add.u32 	%r254, [%rd176], 1;
	ld.shared.u32 	%r255, [_ZZ14testMPMCKernelPiS_S_S_iS_S_ibE5queue_$_3];
	rem.s32 	%r256, %r254, %r255;
	ld.shared.u64 	%rd177, [_ZZ14testMPMCKernelPiS_S_S_iS_S_ibE5queue_$_0];
	mul.wide.s32 	%rd178, %r256, 4;
	add.s64 	%rd179, %rd177, %rd178;
	ld.u32 	%r300, [%rd179];
	bra.uni 	$L__BB0_74;
$L__BB0_73:
	ld.shared.u64 	%rd180, [_ZZ14testMPMCKernelPiS_S_S_iS_S_ibE5queue_$_4];
	atom.add.u32 	%r258, [%rd180], 1;
	mov.b32 	%r300, -1;
$L__BB0_74:
	st.global.u32 	[%rd6+8], %r300;
	ld.shared.u64 	%rd181, [_ZZ14testMPMCKernelPiS_S_S_iS_S_ibE5queue_$_4];
	atom.add.u32 	%r259, [%rd181], -1;
	setp.lt.s32 	%p58, %r259, 1;
	@%p58 bra 	$L__BB0_76;
	ld.shared.u64 	%rd182, [_ZZ14testMPMCKernelPiS_S_S_iS_S_ibE5queue_$_1];
	atom.add.u32 	%r260, [%rd182], 1;
	ld.shared.u32 	%r261, [_ZZ14testMPMCKernelPiS_S_S_iS_S_ibE5queue_$_3];
	rem.s32 	%r262, %r260, %r261;
	ld.shared.u64 	%rd183, [_ZZ14testMPMCKernelPiS_S_S_iS_S_ibE5queue_$_0];
	mul.wide.s32 	%rd184, %r262, 4;
	add.s64 	%rd185, %rd183, %rd184;
	ld.u32 	%r301, [%rd185];
	bra.uni 	$L__BB0_77;
$L__BB0_76:
	ld.shared.u64 	%rd186, [_ZZ14testMPMCKernelPiS_S_S_iS_S_ibE5queue_$_4];
	atom.add.u32 	%r264, [%rd186], 1;
	mov.b32 	%r301, -1;
$L__BB0_77:
	st.global.u32 	[%rd6+12], %r301;
	add.s32 	%r297, %r297, 4;
$L__BB0_78:
	setp.eq.s32 	%p59, %r50, 0;
	@%p59 bra 	$L__BB0_117;
	setp.eq.s32 	%p60, %r50, 1;
	@%p60 bra 	$L__BB0_87;
	ld.shared.u64 	%rd187, [_ZZ14testMPMCKernelPiS_S_S_iS_S_ibE5queue_$_4];
	atom.add.u32 	%r265, [%rd187], -1;
	setp.lt.s32 	%p61, %r265, 1;
	@%p61 bra 	$L__BB0_82;
	ld.shared.u64 	%rd188, [_ZZ14testMPMCKernelPiS_S_S_iS_S_ibE5queue_$_1];
	atom.add.u32 	%r266, [%rd188], 1;
	ld.shared.u32 	%r267, [_ZZ14testMPMCKernelPiS_S_S_iS_S_ibE5queue_$_3];
	rem.s32 	%r268, %r266, %r267;
	ld.shared.u64 	%rd189, [_ZZ14testMPMCKernelPiS_S_S_iS_S_ibE5queue_$_0];
	mul.wide.s32 	%rd190, %r268, 4;
	add.s64 	%rd191, %rd189, %rd190;
	ld.u32 	%r303, [%rd191];
	bra.uni 	$L__BB0_83;
$L__BB0_82:
	ld.shared.u64 	%rd192, [_ZZ14testMPMCKernelPiS_S_S_iS_S_ibE5queue_$_4];
	atom.add.u32 	%r270, [%rd192], 1;
	mov.b32 	%r303, -1;
$L__BB0_83:
	add.s32 	%r271, %r297, %r6;
	mul.wide.s32 	%rd193, %r271, 4;
	add.s64 	%rd7, %rd1, %rd193;
	st.global.u32 	[%rd7], %r303;
	ld.shared.u64 	%rd194, [_ZZ14testMPMCKernelPiS_S_S_iS_S_ibE5queue_$_4];
	atom.add.u32 	%r272, [%rd194], -1;
	setp.lt.s32 	%p62, %r272, 1;
	@%p62 bra 	$L__BB0_85;
	ld.shared.u64 	%rd195, [_ZZ14testMPMCKernelPiS_S_S_iS_S_ibE5queue_$_1];
	atom.add.u32 	%r273, [%rd195], 1;
	ld.shared.u32 	%r274, [_ZZ14testMPMCKernelPiS_S_S_iS_S_ibE5queue_$_3];
	rem.s32 	%r275, %r273, %r274;
	ld.shared.u64 	%rd196, [_ZZ14testMPMCKernelPiS_S_S_iS_S_ibE5queue_$_0];
	mul.wide.s32 	%rd197, %r275, 4;
	add.s64 	%rd198, %rd196, %rd197;
	ld.u32 	%r304, [%rd198];
	bra.uni 	$L__BB0_86;
$L__BB0_85:
	ld.shared.u64 	%rd199, [_ZZ14testMPMCKernelPiS_S_S_iS_S_ibE5queue_$_4];
	atom.add.u32 	%r277, [%rd199], 1;
	mov.b32 	%r304, -1;
$L__BB0_86:
	st.global.u32 	[%rd7+4], %r304;
	add.s32 	%r297, %r297, 2;
$L__BB0_87:
	and.b32  	%r278, %r92, 1;
	setp.eq.b32 	%p63, %r278, 1;
	not.pred 	%p64, %p63;
	@%p64 bra 	$L__BB0_117;
	ld.shared.u64 	%rd200, [_ZZ14testMPMCKernelPiS_S_S_iS_S_ibE5queue_$_4];
	atom.add.u32 	%r279, [%rd200], -1;
	setp.lt.s32 	%p65, %r279, 1;
	@%p65 bra 	$L__BB0_90;
	ld.shared.u64 	%rd201, [_ZZ14testMPMCKernelPiS_S_S_iS_S_ibE5queue_$_1];
	atom.add.u32 	%r280, [%rd201], 1;
	ld.shared.u32 	%r281, [_ZZ14testMPMCKernelPiS_S_S_iS_S_ibE5queue_$_3];
	rem.s32 	%r282, %r280, %r281;
	ld.shared.u64 	%rd202, [_ZZ14testMPMCKernelPiS_S_S_iS_S_ibE5queue_$_0];
	mul.wide.s32 	%rd203, %r282, 4;
	add.s64 	%rd204, %rd202, %rd203;
	ld.u32 	%r306, [%rd204];
	bra.uni 	$L__BB0_91;
$L__BB0_90:
	ld.shared.u64 	%rd205, [_ZZ14testMPMCKernelPiS_S_S_iS_S_ibE5queue_$_4];
	atom.add.u32 	%r284, [%rd205], 1;
	mov.b32 	%r306, -1;
$L__BB0_91:
	add.s32 	%r285, %r297, %r6;
	mul.wide.s32 	%rd206, %r285, 4;
	add.s64 	%rd207, %rd1, %rd206;
	st.global.u32 	[%rd207], %r306;
	bra.uni 	$L__BB0_117;
$L__BB0_92:
	ld.shared.u64 	%rd69, [_ZZ14testMPMCKernelPiS_S_S_iS_S_ibE5queue_$_2];
	atom.add.u32 	%r148, [%rd69], 1;
	ld.shared.u32 	%r149, [_ZZ14testMPMCKernelPiS_S_S_iS_S_ibE5queue_$_3];
	rem.s32 	%r150, %r148, %r149;
	ld.shared.u64 	%rd70, [_ZZ14testMPMCKernelPiS_S_S_iS_S_ibE5queue_$_0];
	mul.wide.s32 	%rd71, %r150, 4;
	add.s64 	%rd72, %rd70, %rd71;
	st.u32 	[%rd72], %r71;
$L__BB0_93:
	setp.lt.s32 	%p25, %r72, %r73;
	selp.u32 	%r151, 1, 0, %p25;
	add.s32 	%r152, %r307, %r3;
	mul.wide.s32 	%rd73, %r152, 4;
	add.s64 	%rd8, %rd2, %rd73;
	st.global.u32 	[%rd8], %r151;
	ld.shared.u64 	%rd74, [_ZZ14testMPMCKernelPiS_S_S_iS_S_ibE5queue_$_4];
	atom.add.u32 	%r74, [%rd74], 1;
	ld.shared.u32 	%r75, [_ZZ14testMPMCKernelPiS_S_S_iS_S_ibE5queue_$_3];
	setp.lt.s32 	%p26, %r74, %r75;
	@%p26 bra 	$L__BB0_95;
	ld.shared.u64 	%rd75, [_ZZ14testMPMCKernelPiS_S_S_iS_S_ibE5queue_$_4];
	atom.add.u32 	%r153, [%rd75], -1;
	bra.uni 	$L__BB0_96;
$L__BB0_95:
	add.s32 	%r154, %r71, 1;
	ld.shared.u64 	%rd76, [_ZZ14testMPMCKernelPiS_S_S_iS_S_ibE5queue_$_2];
	atom.add.u32 	%r155, [%rd76], 1;
	ld.shared.u32 	%r156, [_ZZ14testMPMCKernelPiS_S_S_iS_S_ibE5queue_$_3];
	rem.s32 	%r157, %r155, %r156;
	ld.shared.u64 	%rd77, [_ZZ14testMPMCKernelPiS_S_S_iS_S_ibE5queue_$_0];
	mul.wide.s32 	%rd78, %r157, 4;
	add.s64 	%rd79, %rd77, %rd78;
	st.u32 	[%rd79], %r154;
$L__BB0_96:
	setp.lt.s32 	%p27, %r74, %r75;
	selp.u32 	%r158, 1, 0, %p27;
	st.global.u32 	[%rd8+4], %r158;
	ld.shared.u64 	%rd80, [_ZZ14testMPMCKernelPiS_S_S_iS_S_ibE5queue_$_4];
	atom.add.u32 	%r76, [%rd80], 1;
	ld.shared.u32 	%r77, [_ZZ14testMPMCKernelPiS_S_S_iS_S_ibE5queue_$_3];
	setp.lt.s32 	%p28, %r76, %r77;
	@%p28 bra 	$L__BB0_98;
	ld.shared.u64 	%rd81, [_ZZ14testMPMCKernelPiS_S_S_iS_S_ibE5queue_$_4];
	atom.add.u32 	%r159, [%rd81], -1;
	bra.uni 	$L__BB0_99;
$L__BB0_98:
	add.s32 	%r160, %r71, 2;
	ld.shared.u64 	%rd82, [_ZZ14testMPMCKernelPiS_S_S_iS_S_ibE5queue_$_2];
	atom.add.u32 	%r161, [%rd82], 1;
	ld.shared.u32 	%r162, [_ZZ14testMPMCKernelPiS_S_S_iS_S_ibE5queue_$_3];
	rem.s32 	%r163, %r161, %r162;
	ld.shared.u64 	%rd83, [_ZZ14testMPMCKernelPiS_S_S_iS_S_ibE5queue_$_0];
	mul.wide.s32 	%rd84, %r163, 4;
	add.s64 	%rd85, %rd83, %rd84;
	st.u32 	[%rd85], %r160;
$L__BB0_99:
	setp.lt.s32 	%p29, %r76, %r77;
	selp.u32 	%r164, 1, 0, %p29;
	st.global.u32 	[%rd8+8], %r164;
	ld.shared.u64 	%rd86, [_ZZ14testMPMCKernelPiS_S_S_iS_S_ibE5queue_$_4];
	atom.add.u32 	%r78, [%rd86], 1;
	ld.shared.u32 	%r79, [_ZZ14testMPMCKernelPiS_S_S_iS_S_ibE5queue_$_3];
	setp.lt.s32 	%p30, %r78, %r79;
	@%p30 bra 	$L__BB0_101;
	ld.shared.u64 	%rd87, [_ZZ14testMPMCKernelPiS_S_S_iS_S_ibE5queue_$_4];
	atom.add.u32 	%r165, [%rd87], -1;
	bra.uni 	$L__BB0_102;
$L__BB0_101:
	add.s32 	%r166, %r71, 3;
	ld.shared.u64 	%rd88, [_ZZ14testMPMCKernelPiS_S_S_iS_S_ibE5queue_$_2];
	atom.add.u32 	%r167, [%rd88], 1;
	ld.shared.u32 	%r168, [_ZZ14testMPMCKernelPiS_S_S_iS_S_ibE5queue_$_3];
	rem.s32 	%r169, %r167, %r168;
	ld.shared.u64 	%rd89, [_ZZ14testMPMCKernelPiS_S_S_iS_S_ibE5queue_$_0];
	mul.wide.s32 	%rd90, %r169, 4;
	add.s64 	%rd91, %rd89, %rd90;
	st.u32 	[%rd91], %r166;
$L__BB0_102:
	setp.lt.s32 	%p31, %r78, %r79;
	selp.u32 	%r170, 1, 0, %p31;
	st.global.u32 	[%rd8+12], %r170;
	add.s32 	%r307, %r307, 4;
$L__BB0_103:
	setp.eq.s32 	%p32, %r70, 0;
	@%p32 bra 	$L__BB0_117;
	setp.eq.s32 	%p33, %r70, 1;
	@%p33 bra 	$L__BB0_112;
	add.s32 	%r82, %r307, %r2;
	ld.shared.u64 	%rd92, [_ZZ14testMPMCKernelPiS_S_S_iS_S_ibE5queue_$_4];
	atom.add.u32 	%r83, [%rd92], 1;
	ld.shared.u32 	%r84, [_ZZ14testMPMCKernelPiS_S_S_iS_S_ibE5queue_$_3];
	setp.lt.s32 	%p34, %r83, %r84;
	@%p34 bra 	$L__BB0_107;
	ld.shared.u64 	%rd93, [_ZZ14testMPMCKernelPiS_S_S_iS_S_ibE5queue_$_4];
	atom.add.u32 	%r171, [%rd93], -1;
	bra.uni 	$L__BB0_108;
$L__BB0_107:
	ld.shared.u64 	%rd94, [_ZZ14testMPMCKernelPiS_S_S_iS_S_ibE5queue_$_2];
	atom.add.u32 	%r172, [%rd94], 1;
	ld.shared.u32 	%r173, [_ZZ14testMPMCKernelPiS_S_S_iS_S_ibE5queue_$_3];
	rem.s32 	%r174, %r172, %r173;
	ld.shared.u64 	%rd95, [_ZZ14testMPMCKernelPiS_S_S_iS_S_ibE5queue_$_0];
	mul.wide.s32 	%rd96, %r174, 4;
	add.s64 	%rd97, %rd95, %rd96;
	st.u32 	[%rd97], %r82;
$L__BB0_108:
	setp.lt.s32 	%p35, %r83, %r84;
	selp.u32 	%r175, 1, 0, %p35;
	add.s32 	%r176, %r307, %r3;
	mul.wide.s32 	%rd98, %r176, 4;
	add.s64 	%rd9, %rd2, %rd98;
	st.global.u32 	[%rd9], %r175;
	ld.shared.u64 	%rd99, [_ZZ14testMPMCKernelPiS_S_S_iS_S_ibE5queue_$_4];
	atom.add.u32 	%r85, [%rd99], 1;
	ld.shared.u32 	%r86, [_ZZ14testMPMCKernelPiS_S_S_iS_S_ibE5queue_$_3];
	setp.lt.s32 	%p36, %r85, %r86;
	@%p36 bra 	$L__BB0_110;
	ld.shared.u64 	%rd100, [_ZZ14testMPMCKernelPiS_S_S_iS_S_ibE5queue_$_4];
	atom.add.u32 	%r177, [%rd100], -1;
	bra.uni 	$L__BB0_111;
$L__BB0_110:
	add.s32 	%r178, %r82, 1;
	ld.shared.u64 	%rd101, [_ZZ14testMPMCKernelPiS_S_S_iS_S_ibE5queue_$_2];
	atom.add.u32 	%r179, [%rd101], 1;
	ld.shared.u32 	%r180, [_ZZ14testMPMCKernelPiS_S_S_iS_S_ibE5queue_$_3];
	rem.s32 	%r181, %r179, %r180;
	ld.shared.u64 	%rd102, [_ZZ14testMPMCKernelPiS_S_S_iS_S_ibE5queue_$_0];
	mul.wide.s32 	%rd103, %r181, 4;
	add.s64 	%rd104, %rd102, %rd103;
	st.u32 	[%rd104], %r178;
$L__BB0_111:
	setp.lt.s32 	%p37, %r85, %r86;
	selp.u32 	%r182, 1, 0, %p37;
	st.global.u32 	[%rd9+4], %r182;
	add.s32 	%r307, %r307, 2;
$L__BB0_112:
	and.b32  	%r183, %r92, 1;
	setp.eq.b32 	%p38, %r183, 1;
	not.pred 	%p39, %p38;
	@%p39 bra 	$L__BB0_117;
	ld.shared.u64 	%rd105, [_ZZ14testMPMCKernelPiS_S_S_iS_S_ibE5queue_$_4];
	atom.add.u32 	%r89, [%rd105], 1;
	ld.shared.u32 	%r90, [_ZZ14testMPMCKernelPiS_S_S_iS_S_ibE5queue_$_3];
	setp.lt.s32 	%p40, %r89, %r90;
	@%p40 bra 	$L__BB0_115;
	ld.shared.u64 	%rd106, [_ZZ14testMPMCKernelPiS_S_S_iS_S_ibE5queue_$_4];
	atom.add.u32 	%r184, [%rd106], -1;
	bra.uni 	$L__BB0_116;
$L__BB0_115:
	ld.shared.u64 	%rd107, [_ZZ14testMPMCKernelPiS_S_S_iS_S_ibE5queue_$_2];
	atom.add.u32 	%r185, [%rd107], 1;
	ld.shared.u32 	%r186, [_ZZ14testMPMCKernelPiS_S_S_iS_S_ibE5queue_$_3];
	rem.s32 	%r187, %r185, %r186;
	ld.shared.u64 	%rd108, [_ZZ14testMPMCKernelPiS_S_S_iS_S_ibE5queue_$_0];
	mul.wide.s32 	%rd109, %r187, 4;
	add.s64 	%rd110, %rd108, %rd109;
	add.s32 	%r188, %r307, %r2;
	st.u32 	[%rd110], %r188;
$L__BB0_116:
	setp.lt.s32 	%p41, %r89, %r90;
	selp.u32 	%r189, 1, 0, %p41;
	add.s32 	%r190, %r307, %r3;
	mul.wide.s32 	%rd111, %r190, 4;
	add.s64 	%rd112, %rd2, %rd111;
	st.global.u32 	[%rd112], %r189;
$L__BB0_117:
	ret;

}
	// .globl	_Z21testSharedMemoryQueuePiiS_i
.visible .entry _Z21testSharedMemoryQueuePiiS_i(
	.param .u64 .ptr .align 1 _Z21testSharedMemoryQueuePiiS_i_param_0,
	.param .u32 _Z21testSharedMemoryQueuePiiS_i_param_1,
	.param .u64 .ptr .align 1 _Z21testSharedMemoryQueuePiiS_i_param_2,
	.param .u32 _Z21testSharedMemoryQueuePiiS_i_param_3
)
{
	.reg .pred 	%p<31>;
	.reg .b32 	%r<186>;
	.reg .b64 	%rd<14>;
	// demoted variable
	.shared .align 4 .u32 _ZZ21testSharedMemoryQueuePiiS_iE10sharedHead;
	// demoted variable
	.shared .align 4 .u32 _ZZ21testSharedMemoryQueuePiiS_iE10sharedTail;
	// demoted variable
	.shared .align 4 .u32 _ZZ21testSharedMemoryQueuePiiS_iE10sharedSize;
	ld.param.u64 	%rd5, [_Z21testSharedMemoryQueuePiiS_i_param_0];
	ld.param.u32 	%r40, [_Z21testSharedMemoryQueuePiiS_i_param_1];
	ld.param.u64 	%rd6, [_Z21testSharedMemoryQueuePiiS_i_param_2];
	ld.param.u32 	%r41, [_Z21testSharedMemoryQueuePiiS_i_param_3];
	cvta.to.global.u64 	%rd1, %rd6;
	mov.u32 	%r42, %ctaid.x;
	mov.u32 	%r43, %ntid.x;
	mov.u32 	%r1, %tid.x;
	mad.lo.s32 	%r2, %r42, %r43, %r1;
	setp.ne.s32 	%p1, %r1, 0;
	@%p1 bra 	$L__BB1_2;
	mov.b32 	%r44, 0;
	st.shared.u32 	[_ZZ21testSharedMemoryQueuePiiS_iE10sharedHead], %r44;
	st.shared.u32 	[_ZZ21testSharedMemoryQueuePiiS_iE10sharedTail], %r44;
	st.shared.u32 	[_ZZ21testSharedMemoryQueuePiiS_iE10sharedSize], %r44;
$L__BB1_2:
	bar.sync 	0;
	setp.lt.s32 	%p2, %r41, 1;
	@%p2 bra 	$L__BB1_31;
	mul.lo.s32 	%r3, %r2, 1000;
	and.b32  	%r4, %r41, 3;
	setp.lt.u32 	%p3, %r41, 4;
	mov.b32 	%r174, 0;
	@%p3 bra 	$L__BB1_18;
	and.b32  	%r174, %r41, 2147483644;
	add.s32 	%r172, %r3, 1;
	neg.s32 	%r171, %r174;
$L__BB1_5:
	.pragma "nounroll";
	atom.shared.add.u32 	%r46, [_ZZ21testSharedMemoryQueuePiiS_iE10sharedSize], 1;
	setp.ge.s32 	%p4, %r46, %r40;
	@%p4 bra 	$L__BB1_7;
	atom.shared.add.u32 	%r48, [_ZZ21testSharedMemoryQueuePiiS_iE10sharedTail], 1;
	rem.s32 	%r49, %r48, %r40;
	add.s32 	%r50, %r172, -1;
	shl.b32 	%r51, %r49, 2;
	mov.u32 	%r52, sharedBuffer;
	add.s32 	%r53, %r52, %r51;
	st.shared.u32 	[%r53], %r50;
	bra.uni 	$L__BB1_8;
$L__BB1_7:
	atom.shared.add.u32 	%r47, [_ZZ21testSharedMemoryQueuePiiS_iE10sharedSize], -1;
$L__BB1_8:
	atom.shared.add.u32 	%r54, [_ZZ21testSharedMemoryQueuePiiS_iE10sharedSize], 1;
	setp.lt.s32 	%p5, %r54, %r40;
	@%p5 bra 	$L__BB1_10;
	atom.shared.add.u32 	%r55, [_ZZ21testSharedMemoryQueuePiiS_iE10sharedSize], -1;
	bra.uni 	$L__BB1_11;
$L__BB1_10:
	atom.shared.add.u32 	%r56, [_ZZ21testSharedMemoryQueuePiiS_iE10sharedTail], 1;
	rem.s32 	%r57, %r56, %r40;
	shl.b32 	%r58, %r57, 2;
	mov.u32 	%r59, sharedBuffer;
	add.s32 	%r60, %r59, %r58;
	st.shared.u32 	[%r60], %r172;
$L__BB1_11:
	atom.shared.add.u32 	%r61, [_ZZ21testSharedMemoryQueuePiiS_iE10sharedSize], 1;
	setp.lt.s32 	%p6, %r61, %r40;
	@%p6 bra 	$L__BB1_13;
	atom.shared.add.u32 	%r62, [_ZZ21testSharedMemoryQueuePiiS_iE10sharedSize], -1;
	bra.uni 	$L__BB1_14;
$L__BB1_13:
	atom.shared.add.u32 	%r63, [_ZZ21testSharedMemoryQueuePiiS_iE10sharedTail], 1;
	rem.s32 	%r64, %r63, %r40;
	add.s32 	%r65, %r172, 1;
	shl.b32 	%r66, %r64, 2;
	mov.u32 	%r67, sharedBuffer;
	add.s32 	%r68, %r67, %r66;
	st.shared.u32 	[%r68], %r65;
$L__BB1_14:
	atom.shared.add.u32 	%r69, [_ZZ21testSharedMemoryQueuePiiS_iE10sharedSize], 1;
	setp.lt.s32 	%p7, %r69, %r40;
	@%p7 bra 	$L__BB1_16;
	atom.shared.add.u32 	%r70, [_ZZ21testSharedMemoryQueuePiiS_iE10sharedSize], -1;
	bra.uni 	$L__BB1_17;
$L__BB1_16:
	atom.shared.add.u32 	%r71, [_ZZ21testSharedMemoryQueuePiiS_iE10sharedTail], 1;
	rem.s32 	%r72, %r71, %r40;
	add.s32 	%r73, %r172, 2;
	shl.b32 	%r74, %r72, 2;
	mov.u32 	%r75, sharedBuffer;
	add.s32 	%r76, %r75, %r74;
	st.shared.u32 	[%r76], %r73;
$L__BB1_17:
	add.s32 	%r172, %r172, 4;
	add.s32 	%r171, %r171, 4;
	setp.ne.s32 	%p8, %r171, 0;
	@%p8 bra 	$L__BB1_5;
$L__BB1_18:
	setp.eq.s32 	%p9, %r4, 0;
	@%p9 bra 	$L__BB1_31;
	setp.eq.s32 	%p10, %r4, 1;
	@%p10 bra 	$L__BB1_27;
	atom.shared.add.u32 	%r77, [_ZZ21testSharedMemoryQueuePiiS_iE10sharedSize], 1;
	setp.lt.s32 	%p11, %r77, %r40;
	@%p11 bra 	$L__BB1_22;
	atom.shared.add.u32 	%r78, [_ZZ21testSharedMemoryQueuePiiS_iE10sharedSize], -1;
	bra.uni 	$L__BB1_23;
$L__BB1_22:
	atom.shared.add.u32 	%r79, [_ZZ21testSharedMemoryQueuePiiS_iE10sharedTail], 1;
	rem.s32 	%r80, %r79, %r40;
	add.s32 	%r81, %r174, %r3;
	shl.b32 	%r82, %r80, 2;
	mov.u32 	%r83, sharedBuffer;
	add.s32 	%r84, %r83, %r82;
	st.shared.u32 	[%r84], %r81;
$L__BB1_23:
	atom.shared.add.u32 	%r85, [_ZZ21testSharedMemoryQueuePiiS_iE10sharedSize], 1;
	setp.lt.s32 	%p12, %r85, %r40;
	@%p12 bra 	$L__BB1_25;
	atom.shared.add.u32 	%r86, [_ZZ21testSharedMemoryQueuePiiS_iE10sharedSize], -1;
	bra.uni 	$L__BB1_26;
$L__BB1_25:
	add.s32 	%r87, %r174, %r3;
	atom.shared.add.u32 	%r88, [_ZZ21testSharedMemoryQueuePiiS_iE10sharedTail], 1;
	rem.s32 	%r89, %r88, %r40;
	add.s32 	%r90, %r87, 1;
	shl.b32 	%r91, %r89, 2;
	mov.u32 	%r92, sharedBuffer;
	add.s32 	%r93, %r92, %r91;
	st.shared.u32 	[%r93], %r90;
$L__BB1_26:
	add.s32 	%r174, %r174, 2;
$L__BB1_27:
	and.b32  	%r94, %r41, 1;
	setp.eq.b32 	%p13, %r94, 1;
	not.pred 	%p14, %p13;
	@%p14 bra 	$L__BB1_31;
	atom.shared.add.u32 	%r95, [_ZZ21testSharedMemoryQueuePiiS_iE10sharedSize], 1;
	setp.lt.s32 	%p15, %r95, %r40;
	@%p15 bra 	$L__BB1_30;
	atom.shared.add.u32 	%r96, [_ZZ21testSharedMemoryQueuePiiS_iE10sharedSize], -1;
	bra.uni 	$L__BB1_31;
$L__BB1_30:
	atom.shared.add.u32 	%r97, [_ZZ21testSharedMemoryQueuePiiS_iE10sharedTail], 1;
	rem.s32 	%r98, %r97, %r40;
	add.s32 	%r99, %r174, %r3;
	shl.b32 	%r100, %r98, 2;
	mov.u32 	%r101, sharedBuffer;
	add.s32 	%r102, %r101, %r100;
	st.shared.u32 	[%r102], %r99;
$L__BB1_31:
	setp.lt.s32 	%p16, %r41, 1;
	bar.sync 	0;
	@%p16 bra 	$L__BB1_61;
	mul.lo.s32 	%r15, %r41, %r2;
	and.b32  	%r16, %r41, 3;
	setp.lt.u32 	%p17, %r41, 4;
	mov.b32 	%r184, 0;
	@%p17 bra 	$L__BB1_47;
	and.b32  	%r184, %r41, 2147483644;
	neg.s32 	%r176, %r184;
	add.s64 	%rd2, %rd1, 8;
	mov.u32 	%r175, %r15;
$L__BB1_34:
	.pragma "nounroll";
	atom.shared.add.u32 	%r104, [_ZZ21testSharedMemoryQueuePiiS_iE10sharedSize], -1;
	setp.lt.s32 	%p18, %r104, 1;
	@%p18 bra 	$L__BB1_36;
	atom.shared.add.u32 	%r107, [_ZZ21testSharedMemoryQueuePiiS_iE10sharedHead], 1;
	rem.s32 	%r108, %r107, %r40;
	shl.b32 	%r109, %r108, 2;
	mov.u32 	%r110, sharedBuffer;
	add.s32 	%r111, %r110, %r109;
	ld.shared.u32 	%r177, [%r111];
	bra.uni 	$L__BB1_37;
$L__BB1_36:
	atom.shared.add.u32 	%r106, [_ZZ21testSharedMemoryQueuePiiS_iE10sharedSize], 1;
	mov.b32 	%r177, -1;
$L__BB1_37:
	mul.wide.s32 	%rd7, %r175, 4;
	add.s64 	%rd3, %rd2, %rd7;
	st.global.u32 	[%rd3+-8], %r177;
	atom.shared.add.u32 	%r112, [_ZZ21testSharedMemoryQueuePiiS_iE10sharedSize], -1;
	setp.gt.s32 	%p19, %r112, 0;
	@%p19 bra 	$L__BB1_39;
	atom.shared.add.u32 	%r114, [_ZZ21testSharedMemoryQueuePiiS_iE10sharedSize], 1;
	mov.b32 	%r178, -1;
	bra.uni 	$L__BB1_40;
$L__BB1_39:
	atom.shared.add.u32 	%r115, [_ZZ21testSharedMemoryQueuePiiS_iE10sharedHead], 1;
	rem.s32 	%r116, %r115, %r40;
	shl.b32 	%r117, %r116, 2;
	mov.u32 	%r118, sharedBuffer;
	add.s32 	%r119, %r118, %r117;
	ld.shared.u32 	%r178, [%r119];
$L__BB1_40:
	st.global.u32 	[%rd3+-4], %r178;
	atom.shared.add.u32 	%r120, [_ZZ21testSharedMemoryQueuePiiS_iE10sharedSize], -1;
	setp.gt.s32 	%p20, %r120, 0;
	@%p20 bra 	$L__BB1_42;
	atom.shared.add.u32 	%r122, [_ZZ21testSharedMemoryQueuePiiS_iE10sharedSize], 1;
	mov.b32 	%r179, -1;
	bra.uni 	$L__BB1_43;
$L__BB1_42:
	atom.shared.add.u32 	%r123, [_ZZ21testSharedMemoryQueuePiiS_iE10sharedHead], 1;
	rem.s32 	%r124, %r123, %r40;
	shl.b32 	%r125, %r124, 2;
	mov.u32 	%r126, sharedBuffer;
	add.s32 	%r127, %r126, %r125;
	ld.shared.u32 	%r179, [%r127];
$L__BB1_43:
	st.global.u32 	[%rd3], %r179;
	atom.shared.add.u32 	%r128, [_ZZ21testSharedMemoryQueuePiiS_iE10sharedSize], -1;
	setp.gt.s32 	%p21, %r128, 0;
	@%p21 bra 	$L__BB1_45;
	atom.shared.add.u32 	%r130, [_ZZ21testSharedMemoryQueuePiiS_iE10sharedSize], 1;
	mov.b32 	%r180, -1;
	bra.uni 	$L__BB1_46;
$L__BB1_45:
	atom.shared.add.u32 	%r131, [_ZZ21testSharedMemoryQueuePiiS_iE10sharedHead], 1;
	rem.s32 	%r132, %r131, %r40;
	shl.b32 	%r133, %r132, 2;
	mov.u32 	%r134, sharedBuffer;
	add.s32 	%r135, %r134, %r133;
	ld.shared.u32 	%r180, [%r135];
$L__BB1_46:
	st.global.u32 	[%rd3+4], %r180;
	add.s32 	%r176, %r176, 4;
	add.s32 	%r175, %r175, 4;
	setp.ne.s32 	%p22, %r176, 0;
	@%p22 bra 	$L__BB1_34;
$L__BB1_47:
	setp.eq.s32 	%p23, %r16, 0;
	@%p23 bra 	$L__BB1_61;
	setp.eq.s32 	%p24, %r16, 1;
	@%p24 bra 	$L__BB1_56;
	atom.shared.add.u32 	%r136, [_ZZ21testSharedMemoryQueuePiiS_iE10sharedSize], -1;
	setp.gt.s32 	%p25, %r136, 0;
	@%p25 bra 	$L__BB1_51;
	atom.shared.add.u32 	%r138, [_ZZ21testSharedMemoryQueuePiiS_iE10sharedSize], 1;
	mov.b32 	%r182, -1;
	bra.uni 	$L__BB1_52;
$L__BB1_51:
	atom.shared.add.u32 	%r139, [_ZZ21testSharedMemoryQueuePiiS_iE10sharedHead], 1;
	rem.s32 	%r140, %r139, %r40;
	shl.b32 	%r141, %r140, 2;
	mov.u32 	%r142, sharedBuffer;
	add.s32 	%r143, %r142, %r141;
	ld.shared.u32 	%r182, [%r143];
$L__BB1_52:
	add.s32 	%r144, %r184, %r15;
	mul.wide.s32 	%rd8, %r144, 4;
	add.s64 	%rd4, %rd1, %rd8;
	st.global.u32 	[%rd4], %r182;
	atom.shared.add.u32 	%r145, [_ZZ21testSharedMemoryQueuePiiS_iE10sharedSize], -1;
	setp.gt.s32 	%p26, %r145, 0;
	@%p26 bra 	$L__BB1_54;
	atom.shared.add.u32 	%r147, [_ZZ21testSharedMemoryQueuePiiS_iE10sharedSize], 1;
	mov.b32 	%r183, -1;
	bra.uni 	$L__BB1_55;
$L__BB1_54:
	atom.shared.add.u32 	%r148, [_ZZ21testSharedMemoryQueuePiiS_iE10sharedHead], 1;
	rem.s32 	%r149, %r148, %r40;
	shl.b32 	%r150, %r149, 2;
	mov.u32 	%r151, sharedBuffer;
	add.s32 	%r152, %r151, %r150;
	ld.shared.u32 	%r183, [%r152];
$L__BB1_55:
	st.global.u32 	[%rd4+4], %r183;
	add.s32 	%r184, %r184, 2;
$L__BB1_56:
	and.b32  	%r153, %r41, 1;
	setp.eq.b32 	%p27, %r153, 1;
	not.pred 	%p28, %p27;
	@%p28 bra 	$L__BB1_61;
	atom.shared.add.u32 	%r154, [_ZZ21testSharedMemoryQueuePiiS_iE10sharedSize], -1;
	setp.gt.s32 	%p29, %r154, 0;
	@%p29 bra 	$L__BB1_59;
	atom.shared.add.u32 	%r156, [_ZZ21testSharedMemoryQueuePiiS_iE10sharedSize], 1;
	mov.b32 	%r185, -1;
	bra.uni 	$L__BB1_60;
$L__BB1_59:
	atom.shared.add.u32 	%r157, [_ZZ21testSharedMemoryQueuePiiS_iE10sharedHead], 1;
	rem.s32 	%r158, %r157, %r40;
	shl.b32 	%r159, %r158, 2;
	mov.u32 	%r160, sharedBuffer;
	add.s32 	%r161, %r160, %r159;
	ld.shared.u32 	%r185, [%r161];
$L__BB1_60:
	add.s32 	%r162, %r184, %r15;
	mul.wide.s32 	%rd9, %r162, 4;
	add.s64 	%rd10, %rd1, %rd9;
	st.global.u32 	[%rd10], %r185;
$L__BB1_61:
	bar.sync 	0;
	ld.shared.u32 	%r164, [_ZZ21testSharedMemoryQueuePiiS_iE10sharedSize];
	min.u32 	%r166, %r40, %r164;
	setp.le.u32 	%p30, %r166, %r1;
	@%p30 bra 	$L__BB1_63;
	shl.b32 	%r167, %r1, 2;
	mov.u32 	%r168, sharedBuffer;
	add.s32 	%r169, %r168, %r167;
	ld.shared.u32 	%r170, [%r169];
	cvta.to.global.u64 	%rd11, %rd5;
	mul.wide.u32 	%rd12, %r1, 4;
	add.s64 	%rd13, %rd11, %rd12;
	st.global.u32 	[%rd13], %r170;
$L__BB1_63:
	ret;

}


// ===== COMPILED SASS (sm_100) =====

	.target	sm_100

	.elftype	@"ET_EXEC"


//--------------------- .note.nv.tkinfo           --------------------------
	.section	.note.nv.tkinfo,"",@"SHT_NOTE"
	.sectionflags	@"SHF_NOTE_NV_TKINFO"
	.tkinfo
        /*0018*/ 	.word	0x00000002
        /*0030*/ 	.string	""
        /*0030*/ 	.string	"ptxas"
        /*0030*/ 	.string	"Cuda compilation tools, release 13.0, V13.0.88"
        /*0030*/ 	.string	"Build cuda_13.0.r13.0/compiler.36424714_0"
        /*0030*/ 	.string	"-arch sm_100 -m 64 "



//--------------------- .note.nv.cuinfo           --------------------------
	.section	.note.nv.cuinfo,"",@"SHT_NOTE"
	.sectionflags	@"SHF_NOTE_NV_CUINFO"
        /*0018*/ 	.short	0x0002
        /*001a*/ 	.short	0x0064
        /*001c*/ 	.short	0x0082
	.zero		2


//--------------------- .nv.info                  --------------------------
	.section	.nv.info,"",@"SHT_CUDA_INFO"
	.align	4


	//----- nvinfo : EIATTR_REGCOUNT
	.align		4
        /*0000*/ 	.byte	0x04, 0x2f
        /*0002*/ 	.short	(.L_1 - .L_0)
	.align		4
.L_0:
        /*0004*/ 	.word	index@(_Z14testMPMCKernelPiS_S_S_iS_S_ib)
        /*0008*/ 	.word	0x0000001c


	//----- nvinfo : EIATTR_FRAME_SIZE
	.align		4
.L_1:
        /*000c*/ 	.byte	0x04, 0x11
        /*000e*/ 	.short	(.L_3 - .L_2)
	.align		4
.L_2:
        /*0010*/ 	.word	index@(_Z14testMPMCKernelPiS_S_S_iS_S_ib)
        /*0014*/ 	.word	0x00000000


	//----- nvinfo : EIATTR_REGCOUNT
	.align		4
.L_3:
        /*0018*/ 	.byte	0x04, 0x2f
        /*001a*/ 	.short	(.L_5 - .L_4)
	.align		4
.L_4:
        /*001c*/ 	.word	index@(_Z21testSharedMemoryQueuePiiS_i)
        /*0020*/ 	.word	0x00000019


	//----- nvinfo : EIATTR_FRAME_SIZE
	.align		4
.L_5:
        /*0024*/ 	.byte	0x04, 0x11
        /*0026*/ 	.short	(.L_7 - .L_6)
	.align		4
.L_6:
        /*0028*/ 	.word	index@(_Z21testSharedMemoryQueuePiiS_i)
        /*002c*/ 	.word	0x00000000


	//----- nvinfo : EIATTR_MIN_STACK_SIZE
	.align		4
.L_7:
        /*0030*/ 	.byte	0x04, 0x12
        /*0032*/ 	.short	(.L_9 - .L_8)
	.align		4
.L_8:
        /*0034*/ 	.word	index@(_Z21testSharedMemoryQueuePiiS_i)
        /*0038*/ 	.word	0x00000000


	//----- nvinfo : EIATTR_MIN_STACK_SIZE
	.align		4
.L_9:
        /*003c*/ 	.byte	0x04, 0x12
        /*003e*/ 	.short	(.L_11 - .L_10)
	.align		4
.L_10:
        /*0040*/ 	.word	index@(_Z14testMPMCKernelPiS_S_S_iS_S_ib)
        /*0044*/ 	.word	0x00000000
.L_11:


//--------------------- .nv.compat                --------------------------
	.section	.nv.compat,"",@"SHT_CUDA_COMPAT_INFO"
	.align	4
        /*0000*/ 	.byte	0x02, 0x09, 0x00, 0x00, 0x02, 0x02, 0x01, 0x00, 0x02, 0x05, 0x05, 0x00, 0x03, 0x07, 0x01, 0x01
        /*0010*/ 	.byte	0x02, 0x03, 0x00, 0x00, 0x02, 0x06, 0x01, 0x00, 0x04, 0x0b, 0x08, 0x00, 0x09, 0x00, 0x00, 0x00
        /*0020*/ 	.byte	0x00, 0x00, 0x00, 0x00


//--------------------- .nv.info._Z21testSharedMemoryQueuePiiS_i --------------------------
	.section	.nv.info._Z21testSharedMemoryQueuePiiS_i,"",@"SHT_CUDA_INFO"
	.sectionflags	@""
	.align	4


	//----- nvinfo : EIATTR_CUDA_API_VERSION
	.align		4
        /*0000*/ 	.byte	0x04, 0x37
        /*0002*/ 	.short	(.L_13 - .L_12)
.L_12:
        /*0004*/ 	.word	0x00000082


	//----- nvinfo : EIATTR_KPARAM_INFO
	.align		4
.L_13:
        /*0008*/ 	.byte	0x04, 0x17
        /*000a*/ 	.short	(.L_15 - .L_14)
.L_14:
        /*000c*/ 	.word	0x00000000
        /*0010*/ 	.short	0x0003
        /*0012*/ 	.short	0x0018
        /*0014*/ 	.byte	0x00, 0xf0, 0x11, 0x00


	//----- nvinfo : EIATTR_KPARAM_INFO
	.align		4
.L_15:
        /*0018*/ 	.byte	0x04, 0x17
        /*001a*/ 	.short	(.L_17 - .L_16)
.L_16:
        /*001c*/ 	.word	0x00000000
        /*0020*/ 	.short	0x0002
        /*0022*/ 	.short	0x0010
        /*0024*/ 	.byte	0x00, 0xf5, 0x21, 0x00


	//----- nvinfo : EIATTR_KPARAM_INFO
	.align		4
.L_17:
        /*0028*/ 	.byte	0x04, 0x17
        /*002a*/ 	.short	(.L_19 - .L_18)
.L_18:
        /*002c*/ 	.word	0x00000000
        /*0030*/ 	.short	0x0001
        /*0032*/ 	.short	0x0008
        /*0034*/ 	.byte	0x00, 0xf0, 0x11, 0x00


	//----- nvinfo : EIATTR_KPARAM_INFO
	.align		4
.L_19:
        /*0038*/ 	.byte	0x04, 0x17
        /*003a*/ 	.short	(.L_21 - .L_20)
.L_20:
        /*003c*/ 	.word	0x00000000
        /*0040*/ 	.short	0x0000
        /*0042*/ 	.short	0x0000
        /*0044*/ 	.byte	0x00, 0xf5, 0x21, 0x00


	//----- nvinfo : EIATTR_SPARSE_MMA_MASK
	.align		4
.L_21:
        /*0048*/ 	.byte	0x03, 0x50
        /*004a*/ 	.short	0x0000


	//----- nvinfo : EIATTR_MAXREG_COUNT
	.align		4
        /*004c*/ 	.byte	0x03, 0x1b
        /*004e*/ 	.short	0x00ff


	//----- nvinfo : EIATTR_NUM_BARRIERS
	.align		4
        /*0050*/ 	.byte	0x02, 0x4c
        /*0052*/ 	.byte	0x01
	.zero		1


	//----- nvinfo : EIATTR_MERCURY_ISA_VERSION
	.align		4
        /*0054*/ 	.byte	0x03, 0x5f
        /*0056*/ 	.short	0x0101


	//----- nvinfo : EIATTR_INT_WARP_WIDE_INSTR_OFFSETS
	.align		4
        /*0058*/ 	.byte	0x04, 0x31
        /*005a*/ 	.short	(.L_23 - .L_22)


	//   ....[0]....
.L_22:
        /*005c*/ 	.word	0x000001f0


	//   ....[1]....
        /*0060*/ 	.word	0x000002a0


	//   ....[2]....
        /*0064*/ 	.word	0x000002f0


	//   ....[3]....
        /*0068*/ 	.word	0x000003f0


	//   ....[4]....
        /*006c*/ 	.word	0x00000590


	//   ....[5]....
        /*0070*/ 	.word	0x00000650


	//   ....[6]....
        /*0074*/ 	.word	0x000006f0


	//   ....[7]....
        /*0078*/ 	.word	0x00000730


	//   ....[8]....
        /*007c*/ 	.word	0x000007a0


	//   ....[9]....
        /*0080*/ 	.word	0x00000880


	//   ....[10]....
        /*0084*/ 	.word	0x00000a00


	//   ....[11]....
        /*0088*/ 	.word	0x00000a80


	//   ....[12]....
        /*008c*/ 	.word	0x00000ac0


	//   ....[13]....
        /*0090*/ 	.word	0x00000b30


	//   ....[14]....
        /*0094*/ 	.word	0x00000c10


	//   ....[15]....
        /*0098*/ 	.word	0x00000da0


	//   ....[16]....
        /*009c*/ 	.word	0x00000e20


	//   ....[17]....
        /*00a0*/ 	.word	0x00000e60


	//   ....[18]....
        /*00a4*/ 	.word	0x00000ed0


	//   ....[19]....
        /*00a8*/ 	.word	0x00000fc0


	//   ....[20]....
        /*00ac*/ 	.word	0x000011c0


	//   ....[21]....
        /*00b0*/ 	.word	0x00001290


	//   ....[22]....
        /*00b4*/ 	.word	0x000012d0


	//   ....[23]....
        /*00b8*/ 	.word	0x00001340


	//   ....[24]....
        /*00bc*/ 	.word	0x00001440


	//   ....[25]....
        /*00c0*/ 	.word	0x000015b0


	//   ....[26]....
        /*00c4*/ 	.word	0x00001630


	//   ....[27]....
        /*00c8*/ 	.word	0x00001670


	//   ....[28]....
        /*00cc*/ 	.word	0x000016e0


	//   ....[29]....
        /*00d0*/ 	.word	0x000017e0


	//   ....[30]....
        /*00d4*/ 	.word	0x000019d0


	//   ....[31]....
        /*00d8*/ 	.word	0x00001aa0


	//   ....[32]....
        /*00dc*/ 	.word	0x00001ae0


	//   ....[33]....
        /*00e0*/ 	.word	0x00001b50


	//   ....[34]....
        /*00e4*/ 	.word	0x00001c60


	//   ....[35]....
        /*00e8*/ 	.word	0x00001f30


	//   ....[36]....
        /*00ec*/ 	.word	0x00001ff0


	//   ....[37]....
        /*00f0*/ 	.word	0x00002040


	//   ....[38]....
        /*00f4*/ 	.word	0x00002150


	//   ....[39]....
        /*00f8*/ 	.word	0x00002350


	//   ....[40]....
        /*00fc*/ 	.word	0x00002440


	//   ....[41]....
        /*0100*/ 	.word	0x000024b0


	//   ....[42]....
        /*0104*/ 	.word	0x00002580


	//   ....[43]....
        /*0108*/ 	.word	0x000026f0


	//   ....[44]....
        /*010c*/ 	.word	0x00002790


	//   ....[45]....
        /*0110*/ 	.word	0x00002800


	//   ....[46]....
        /*0114*/ 	.word	0x000028d0


	//   ....[47]....
        /*0118*/ 	.word	0x00002a40


	//   ....[48]....
        /*011c*/ 	.word	0x00002ae0


	//   ....[49]....
        /*0120*/ 	.word	0x00002b50


	//   ....[50]....
        /*0124*/ 	.word	0x00002c30


	//   ....[51]....
        /*0128*/ 	.word	0x00002e30


	//   ....[52]....
        /*012c*/ 	.word	0x00002f00


	//   ....[53]....
        /*0130*/ 	.word	0x00002f80


	//   ....[54]....
        /*0134*/ 	.word	0x00003060


	//   ....[55]....
        /*0138*/ 	.word	0x000031d0


	//   ....[56]....
        /*013c*/ 	.word	0x000032a0


	//   ....[57]....
        /*0140*/ 	.word	0x00003320


	//   ....[58]....
        /*0144*/ 	.word	0x00003400


	//   ....[59]....
        /*0148*/ 	.word	0x000035f0


	//   ....[60]....
        /*014c*/ 	.word	0x000036c0


	//   ....[61]....
        /*0150*/ 	.word	0x00003740


	//   ....[62]....
        /*0154*/ 	.word	0x00003820


	//----- nvinfo : EIATTR_VRC_CTA_INIT_COUNT
	.align		4
.L_23:
        /*0158*/ 	.byte	0x02, 0x4a
	.zero		1
	.zero		1


	//----- nvinfo : EIATTR_EXIT_INSTR_OFFSETS
	.align		4
        /*015c*/ 	.byte	0x04, 0x1c
        /*015e*/ 	.short	(.L_25 - .L_24)


	//   ....[0]....
.L_24:
        /*0160*/ 	.word	0x00003a50


	//   ....[1]....
        /*0164*/ 	.word	0x00003ad0


	//----- nvinfo : EIATTR_CRS_STACK_SIZE
	.align		4
.L_25:
        /*0168*/ 	.byte	0x04, 0x1e
        /*016a*/ 	.short	(.L_27 - .L_26)
.L_26:
        /*016c*/ 	.word	0x00000000


	//----- nvinfo : EIATTR_CBANK_PARAM_SIZE
	.align		4
.L_27:
        /*0170*/ 	.byte	0x03, 0x19
        /*0172*/ 	.short	0x001c


	//----- nvinfo : EIATTR_PARAM_CBANK
	.align		4
        /*0174*/ 	.byte	0x04, 0x0a
        /*0176*/ 	.short	(.L_29 - .L_28)
	.align		4
.L_28:
        /*0178*/ 	.word	index@(.nv.constant0._Z21testSharedMemoryQueuePiiS_i)
        /*017c*/ 	.short	0x0380
        /*017e*/ 	.short	0x001c


	//----- nvinfo : EIATTR_SW_WAR
	.align		4
.L_29:
        /*0180*/ 	.byte	0x04, 0x36
        /*0182*/ 	.short	(.L_31 - .L_30)
.L_30:
        /*0184*/ 	.word	0x00000008
.L_31:


//--------------------- .nv.info._Z14testMPMCKernelPiS_S_S_iS_S_ib --------------------------
	.section	.nv.info._Z14testMPMCKernelPiS_S_S_iS_S_ib,"",@"SHT_CUDA_INFO"
	.sectionflags	@""
	.align	4


	//----- nvinfo : EIATTR_CUDA_API_VERSION
	.align		4
        /*0000*/ 	.byte	0x04, 0x37
        /*0002*/ 	.short	(.L_33 - .L_32)
.L_32:
        /*0004*/ 	.word	0x00000082


	//----- nvinfo : EIATTR_KPARAM_INFO
	.align		4
.L_33:
        /*0008*/ 	.byte	0x04, 0x17
        /*000a*/ 	.short	(.L_35 - .L_34)
.L_34:
        /*000c*/ 	.word	0x00000000
        /*0010*/ 	.short	0x0008
        /*0012*/ 	.short	0x003c
        /*0014*/ 	.byte	0x00, 0xf0, 0x05, 0x00


	//----- nvinfo : EIATTR_KPARAM_INFO
	.align		4
.L_35:
        /*0018*/ 	.byte	0x04, 0x17
        /*001a*/ 	.short	(.L_37 - .L_36)
.L_36:
        /*001c*/ 	.word	0x00000000
        /*0020*/ 	.short	0x0007
        /*0022*/ 	.short	0x0038
        /*0024*/ 	.byte	0x00, 0xf0, 0x11, 0x00


	//----- nvinfo : EIATTR_KPARAM_INFO
	.align		4
.L_37:
        /*0028*/ 	.byte	0x04, 0x17
        /*002a*/ 	.short	(.L_39 - .L_38)
.L_38:
        /*002c*/ 	.word	0x00000000
        /*0030*/ 	.short	0x0006
        /*0032*/ 	.short	0x0030
        /*0034*/ 	.byte	0x00, 0xf5, 0x21, 0x00


	//----- nvinfo : EIATTR_KPARAM_INFO
	.align		4
.L_39:
        /*0038*/ 	.byte	0x04, 0x17
        /*003a*/ 	.short	(.L_41 - .L_40)
.L_40:
        /*003c*/ 	.word	0x00000000
        /*0040*/ 	.short	0x0005
        /*0042*/ 	.short	0x0028
        /*0044*/ 	.byte	0x00, 0xf5, 0x21, 0x00


	//----- nvinfo : EIATTR_KPARAM_INFO
	.align		4
.L_41:
        /*0048*/ 	.byte	0x04, 0x17
        /*004a*/ 	.short	(.L_43 - .L_42)
.L_42:
        /*004c*/ 	.word	0x00000000
        /*0050*/ 	.short	0x0004
        /*0052*/ 	.short	0x0020
        /*0054*/ 	.byte	0x00, 0xf0, 0x11, 0x00


	//----- nvinfo : EIATTR_KPARAM_INFO
	.align		4
.L_43:
        /*0058*/ 	.byte	0x04, 0x17
        /*005a*/ 	.short	(.L_45 - .L_44)
.L_44:
        /*005c*/ 	.word	0x00000000
        /*0060*/ 	.short	0x0003
        /*0062*/ 	.short	0x0018
        /*0064*/ 	.byte	0x00, 0xf5, 0x21, 0x00


	//----- nvinfo : EIATTR_KPARAM_INFO
	.align		4
.L_45:
        /*0068*/ 	.byte	0x04, 0x17
        /*006a*/ 	.short	(.L_47 - .L_46)
.L_46:
        /*006c*/ 	.word	0x00000000
        /*0070*/ 	.short	0x0002
        /*0072*/ 	.short	0x0010
        /*0074*/ 	.byte	0x00, 0xf5, 0x21, 0x00


	//----- nvinfo : EIATTR_KPARAM_INFO
	.align		4
.L_47:
        /*0078*/ 	.byte	0x04, 0x17
        /*007a*/ 	.short	(.L_49 - .L_48)
.L_48:
        /*007c*/ 	.word	0x00000000
        /*0080*/ 	.short	0x0001
        /*0082*/ 	.short	0x0008
        /*0084*/ 	.byte	0x00, 0xf5, 0x21, 0x00


	//----- nvinfo : EIATTR_KPARAM_INFO
	.align		4
.L_49:
        /*0088*/ 	.byte	0x04, 0x17
        /*008a*/ 	.short	(.L_51 - .L_50)
.L_50:
        /*008c*/ 	.word	0x00000000
        /*0090*/ 	.short	0x0000
        /*0092*/ 	.short	0x0000
        /*0094*/ 	.byte	0x00, 0xf5, 0x21, 0x00


	//----- nvinfo : EIATTR_SPARSE_MMA_MASK
	.align		4
.L_51:
        /*0098*/ 	.byte	0x03, 0x50
        /*009a*/ 	.short	0x0000


	//----- nvinfo : EIATTR_MAXREG_COUNT
	.align		4
        /*009c*/ 	.byte	0x03, 0x1b
        /*009e*/ 	.short	0x00ff


	//----- nvinfo : EIATTR_NUM_BARRIERS
	.align		4
        /*00a0*/ 	.byte	0x02, 0x4c
        /*00a2*/ 	.byte	0x01
	.zero		1


	//----- nvinfo : EIATTR_MERCURY_ISA_VERSION
	.align		4
        /*00a4*/ 	.byte	0x03, 0x5f
        /*00a6*/ 	.short	0x0101


	//----- nvinfo : EIATTR_INT_WARP_WIDE_INSTR_OFFSETS
	.align		4
        /*00a8*/ 	.byte	0x04, 0x31
        /*00aa*/ 	.short	(.L_53 - .L_52)


	//   ....[0]....
.L_52:
        /*00ac*/ 	.word	0x00000320


	//   ....[1]....
        /*00b0*/ 	.word	0x000003e0


	//   ....[2]....
        /*00b4*/ 	.word	0x00000460


	//   ....[3]....
        /*00b8*/ 	.word	0x00000520


	//   ....[4]....
        /*00bc*/ 	.word	0x00000670


	//   ....[5]....
        /*00c0*/ 	.word	0x00000790


	//   ....[6]....
        /*00c4*/ 	.word	0x00000870


	//   ....[7]....
        /*00c8*/ 	.word	0x000008c0


	//   ....[8]....
        /*00cc*/ 	.word	0x00000940


	//   ....[9]....
        /*00d0*/ 	.word	0x00000a50


	//   ....[10]....
        /*00d4*/ 	.word	0x00000bc0


	//   ....[11]....
        /*00d8*/ 	.word	0x00000c70


	//   ....[12]....
        /*00dc*/ 	.word	0x00000cc0


	//   ....[13]....
        /*00e0*/ 	.word	0x00000d40


	//   ....[14]....
        /*00e4*/ 	.word	0x00000e50


	//   ....[15]....
        /*00e8*/ 	.word	0x00000fc0


	//   ....[16]....
        /*00ec*/ 	.word	0x00001070


	//   ....[17]....
        /*00f0*/ 	.word	0x000010c0


	//   ....[18]....
        /*00f4*/ 	.word	0x00001140


	//   ....[19]....
        /*00f8*/ 	.word	0x00001250


	//   ....[20]....
        /*00fc*/ 	.word	0x000013c0


	//   ....[21]....
        /*0100*/ 	.word	0x00001470


	//   ....[22]....
        /*0104*/ 	.word	0x000014c0


	//   ....[23]....
        /*0108*/ 	.word	0x00001540


	//   ....[24]....
        /*010c*/ 	.word	0x00001650


	//   ....[25]....
        /*0110*/ 	.word	0x000017c0


	//   ....[26]....
        /*0114*/ 	.word	0x00001870


	//   ....[27]....
        /*0118*/ 	.word	0x000018c0


	//   ....[28]....
        /*011c*/ 	.word	0x00001940


	//   ....[29]....
        /*0120*/ 	.word	0x00001a50


	//   ....[30]....
        /*0124*/ 	.word	0x00001bc0


	//   ....[31]....
        /*0128*/ 	.word	0x00001c70


	//   ....[32]....
        /*012c*/ 	.word	0x00001cc0


	//   ....[33]....
        /*0130*/ 	.word	0x00001d40


	//   ....[34]....
        /*0134*/ 	.word	0x00001e50


	//   ....[35]....
        /*0138*/ 	.word	0x00001fc0


	//   ....[36]....
        /*013c*/ 	.word	0x00002070


	//   ....[37]....
        /*0140*/ 	.word	0x000020c0


	//   ....[38]....
        /*0144*/ 	.word	0x00002140


	//   ....[39]....
        /*0148*/ 	.word	0x00002280


	//   ....[40]....
        /*014c*/ 	.word	0x00002490


	//   ....[41]....
        /*0150*/ 	.word	0x00002540


	//   ....[42]....
        /*0154*/ 	.word	0x000025a0


	//   ....[43]....
        /*0158*/ 	.word	0x00002620


	//   ....[44]....
        /*015c*/ 	.word	0x00002760


	//   ....[45]....
        /*0160*/ 	.word	0x000028a0


	//   ....[46]....
        /*0164*/ 	.word	0x00002970


	//   ....[47]....
        /*0168*/ 	.word	0x000029c0


	//   ....[48]....
        /*016c*/ 	.word	0x00002a40


	//   ....[49]....
        /*0170*/ 	.word	0x00002b90


	//   ....[50]....
        /*0174*/ 	.word	0x00002cc0


	//   ....[51]....
        /*0178*/ 	.word	0x00002d70


	//   ....[52]....
        /*017c*/ 	.word	0x00002dc0


	//   ....[53]....
        /*0180*/ 	.word	0x00002e40


	//   ....[54]....
        /*0184*/ 	.word	0x00002f90


	//   ....[55]....
        /*0188*/ 	.word	0x000030c0


	//   ....[56]....
        /*018c*/ 	.word	0x00003170


	//   ....[57]....
        /*0190*/ 	.word	0x000031c0


	//   ....[58]....
        /*0194*/ 	.word	0x00003240


	//   ....[59]....
        /*0198*/ 	.word	0x00003390


	//   ....[60]....
        /*019c*/ 	.word	0x00003560


	//   ....[61]....
        /*01a0*/ 	.word	0x00003610


	//   ....[62]....
        /*01a4*/ 	.word	0x00003670


	//   ....[63]....
        /*01a8*/ 	.word	0x000036f0


	//   ....[64]....
        /*01ac*/ 	.word	0x00003820


	//   ....[65]....
        /*01b0*/ 	.word	0x00003970


	//   ....[66]....
        /*01b4*/ 	.word	0x00003a40


	//   ....[67]....
        /*01b8*/ 	.word	0x00003a90


	//   ....[68]....
        /*01bc*/ 	.word	0x00003b10


	//   ....[69]....
        /*01c0*/ 	.word	0x00003c50


	//   ....[70]....
        /*01c4*/ 	.word	0x00003e20


	//   ....[71]....
        /*01c8*/ 	.word	0x00003ed0


	//   ....[72]....
        /*01cc*/ 	.word	0x00003f20


	//   ....[73]....
        /*01d0*/ 	.word	0x00003fa0


	//   ....[74]....
        /*01d4*/ 	.word	0x000040b0


	//   ....[75]....
        /*01d8*/ 	.word	0x000043a0


	//   ....[76]....
        /*01dc*/ 	.word	0x00004470


	//   ....[77]....
        /*01e0*/ 	.word	0x000044f0


	//   ....[78]....
        /*01e4*/ 	.word	0x00004630


	//   ....[79]....
        /*01e8*/ 	.word	0x000047a0


	//   ....[80]....
        /*01ec*/ 	.word	0x00004830


	//   ....[81]....
        /*01f0*/ 	.word	0x00004900


	//   ....[82]....
        /*01f4*/ 	.word	0x00004950


	//   ....[83]....
        /*01f8*/ 	.word	0x00004a90


	//   ....[84]....
        /*01fc*/ 	.word	0x00004bc0


	//   ....[85]....
        /*0200*/ 	.word	0x00004c40


	//   ....[86]....
        /*0204*/ 	.word	0x00004ce0


	//   ....[87]....
        /*0208*/ 	.word	0x00004d30


	//   ....[88]....
        /*020c*/ 	.word	0x00004e70


	//   ....[89]....
        /*0210*/ 	.word	0x00004fa0


	//   ....[90]....
        /*0214*/ 	.word	0x00005020


	//   ....[91]....
        /*0218*/ 	.word	0x000050c0


	//   ....[92]....
        /*021c*/ 	.word	0x00005110


	//   ....[93]....
        /*0220*/ 	.word	0x00005250


	//   ....[94]....
        /*0224*/ 	.word	0x00005380


	//   ....[95]....
        /*0228*/ 	.word	0x00005400


	//   ....[96]....
        /*022c*/ 	.word	0x000054a0


	//   ....[97]....
        /*0230*/ 	.word	0x000054f0


	//   ....[98]....
        /*0234*/ 	.word	0x00005630


	//   ....[99]....
        /*0238*/ 	.word	0x00005760


	//   ....[100]....
        /*023c*/ 	.word	0x000057e0


	//   ....[101]....
        /*0240*/ 	.word	0x00005880


	//   ....[102]....
        /*0244*/ 	.word	0x000058d0


	//   ....[103]....
        /*0248*/ 	.word	0x00005a10


	//   ....[104]....
        /*024c*/ 	.word	0x00005b40


	//   ....[105]....
        /*0250*/ 	.word	0x00005bc0


	//   ....[106]....
        /*0254*/ 	.word	0x00005c60


	//   ....[107]....
        /*0258*/ 	.word	0x00005cb0


	//   ....[108]....
        /*025c*/ 	.word	0x00005df0


	//   ....[109]....
        /*0260*/ 	.word	0x00005f20


	//   ....[110]....
        /*0264*/ 	.word	0x00005fa0


	//   ....[111]....
        /*0268*/ 	.word	0x00006040


	//   ....[112]....
        /*026c*/ 	.word	0x00006090


	//   ....[113]....
        /*0270*/ 	.word	0x000061c0


	//   ....[114]....
        /*0274*/ 	.word	0x00006300


	//   ....[115]....
        /*0278*/ 	.word	0x00006440


	//   ....[116]....
        /*027c*/ 	.word	0x000064f0


	//   ....[117]....
        /*0280*/ 	.word	0x00006540


	//   ....[118]....
        /*0284*/ 	.word	0x00006650


	//   ....[119]....
        /*0288*/ 	.word	0x000067b0


	//   ....[120]....
        /*028c*/ 	.word	0x00006830


	//   ....[121]....
        /*0290*/ 	.word	0x00006900


	//   ....[122]....
        /*0294*/ 	.word	0x00006950


	//   ....[123]....
        /*0298*/ 	.word	0x00006a80


	//   ....[124]....
        /*029c*/ 	.word	0x00006bc0


	//   ....[125]....
        /*02a0*/ 	.word	0x00006c40


	//   ....[126]....
        /*02a4*/ 	.word	0x00006ce0


	//   ....[127]....
        /*02a8*/ 	.word	0x00006d30


	//   ....[128]....
        /*02ac*/ 	.word	0x00006e60


	//   ....[129]....
        /*02b0*/ 	.word	0x00006fa0


	//   ....[130]....
        /*02b4*/ 	.word	0x00007020


	//   ....[131]....
        /*02b8*/ 	.word	0x000070c0


	//   ....[132]....
        /*02bc*/ 	.word	0x00007110


	//   ....[133]....
        /*02c0*/ 	.word	0x00007250


	//   ....[134]....
        /*02c4*/ 	.word	0x00007370


	//   ....[135]....
        /*02c8*/ 	.word	0x00007480


	//   ....[136]....
        /*02cc*/ 	.word	0x00007530


	//   ....[137]....
        /*02d0*/ 	.word	0x00007580


	//   ....[138]....
        /*02d4*/ 	.word	0x000076b0


	//   ....[139]....
        /*02d8*/ 	.word	0x000077f0


	//   ....[140]....
        /*02dc*/ 	.word	0x00007870


	//   ....[141]....
        /*02e0*/ 	.word	0x00007940


	//   ....[142]....
        /*02e4*/ 	.word	0x00007990


	//   ....[143]....
        /*02e8*/ 	.word	0x00007ad0


	//   ....[144]....
        /*02ec*/ 	.word	0x00007bf0


	//   ....[145]....
        /*02f0*/ 	.word	0x00007cf0


	//   ....[146]....
        /*02f4*/ 	.word	0x00007da0


	//   ....[147]....
        /*02f8*/ 	.word	0x00007df0


	//   ....[148]....
        /*02fc*/ 	.word	0x00007f30


	//   ....[149]....
        /*0300*/ 	.word	0x00008060


	//----- nvinfo : EIATTR_VRC_CTA_INIT_COUNT
	.align		4
.L_53:
        /*0304*/ 	.byte	0x02, 0x4a
	.zero		1
	.zero		1


	//----- nvinfo : EIATTR_EXIT_INSTR_OFFSETS
	.align		4
        /*0308*/ 	.byte	0x04, 0x1c
        /*030a*/ 	.short	(.L_55 - .L_54)


	//   ....[0]....
.L_54:
        /*030c*/ 	.word	0x00000240


	//   ....[1]....
        /*0310*/ 	.word	0x00002410


	//   ....[2]....
        /*0314*/ 	.word	0x000034f0


	//   ....[3]....
        /*0318*/ 	.word	0x00003dd0


	//   ....[4]....
        /*031c*/ 	.word	0x00004260


	//   ....[5]....
        /*0320*/ 	.word	0x00004290


	//   ....[6]....
        /*0324*/ 	.word	0x000063b0


	//   ....[7]....
        /*0328*/ 	.word	0x00007410


	//   ....[8]....
        /*032c*/ 	.word	0x00007ca0


	//   ....[9]....
        /*0330*/ 	.word	0x00008110


	//----- nvinfo : EIATTR_CRS_STACK_SIZE
	.align		4
.L_55:
        /*0334*/ 	.byte	0x04, 0x1e
        /*0336*/ 	.short	(.L_57 - .L_56)
.L_56:
        /*0338*/ 	.word	0x00000000


	//----- nvinfo : EIATTR_CBANK_PARAM_SIZE
	.align		4
.L_57:
        /*033c*/ 	.byte	0x03, 0x19
        /*033e*/ 	.short	0x003d


	//----- nvinfo : EIATTR_PARAM_CBANK
	.align		4
        /*0340*/ 	.byte	0x04, 0x0a
        /*0342*/ 	.short	(.L_59 - .L_58)
	.align		4
.L_58:
        /*0344*/ 	.word	index@(.nv.constant0._Z14testMPMCKernelPiS_S_S_iS_S_ib)
        /*0348*/ 	.short	0x0380
        /*034a*/ 	.short	0x003d


	//----- nvinfo : EIATTR_SW_WAR
	.align		4
.L_59:
        /*034c*/ 	.byte	0x04, 0x36
        /*034e*/ 	.short	(.L_61 - .L_60)
.L_60:
        /*0350*/ 	.word	0x00000008
.L_61:


//--------------------- .nv.callgraph             --------------------------
	.section	.nv.callgraph,"",@"SHT_CUDA_CALLGRAPH"
	.align	4
	.sectionentsize	8
	.align		4
        /*0000*/ 	.word	0x00000000
	.align		4
        /*0004*/ 	.word	0xffffffff
	.align		4
        /*0008*/ 	.word	0x00000000
	.align		4
        /*000c*/ 	.word	0xfffffffe
	.align		4
        /*0010*/ 	.word	0x00000000
	.align		4
        /*0014*/ 	.word	0xfffffffd
	.align		4
        /*0018*/ 	.word	0x00000000
	.align		4
        /*001c*/ 	.word	0xfffffffc


//--------------------- .text._Z21testSharedMemoryQueuePiiS_i --------------------------
	.section	.text._Z21testSharedMemoryQueuePiiS_i,"ax",@progbits
	.align	128
        .global         _Z21testSharedMemoryQueuePiiS_i
        .type           _Z21testSharedMemoryQueuePiiS_i,@function
        .size           _Z21testSharedMemoryQueuePiiS_i,(.L_x_152 - _Z21testSharedMemoryQueuePiiS_i)
        .other          _Z21testSharedMemoryQueuePiiS_i,@"STO_CUDA_ENTRY STV_DEFAULT"
_Z21testSharedMemoryQueuePiiS_i:
.text._Z21testSharedMemoryQueuePiiS_i:
[----:B------:R-:W-:Y:S01]  /*0000*/  LDC R1, c[0x0][0x37c] ;  /* 0x0000df00ff017b82 */ /* 0x000fe20000000800 */
[----:B------:R-:W0:Y:S01]  /*0010*/  S2R R0, SR_TID.X ;  /* 0x0000000000007919 */ /* 0x000e220000002100 */
[----:B------:R-:W1:Y:S06]  /*0020*/  LDCU UR4, c[0x0][0x398] ;  /* 0x00007300ff0477ac */ /* 0x000e6c0008000800 */
[----:B------:R-:W2:Y:S08]  /*0030*/  S2UR UR5, SR_CTAID.X ;  /* 0x00000000000579c3 */ /* 0x000eb00000002500 */
[----:B------:R-:W2:Y:S01]  /*0040*/  LDC R5, c[0x0][0x360] ;  /* 0x0000d800ff057b82 */ /* 0x000ea20000000800 */
[----:B-1----:R-:W-:Y:S01]  /*0050*/  UISETP.GE.AND UP0, UPT, UR4, 0x1, UPT ;  /* 0x000000010400788c */ /* 0x002fe2000bf06270 */
[----:B0-----:R-:W-:-:S13]  /*0060*/  ISETP.NE.AND P0, PT, R0, RZ, PT ;  /* 0x000000ff0000720c */ /* 0x001fda0003f05270 */
[----:B------:R-:W0:Y:S01]  /*0070*/  @!P0 S2R R3, SR_CgaCtaId ;  /* 0x0000000000038919 */ /* 0x000e220000008800 */
[----:B------:R-:W-:-:S04]  /*0080*/  @!P0 MOV R2, 0x400 ;  /* 0x0000040000028802 */ /* 0x000fc80000000f00 */
[----:B0-----:R-:W-:Y:S01]  /*0090*/  @!P0 LEA R3, R3, R2, 0x18 ;  /* 0x0000000203038211 */ /* 0x001fe200078ec0ff */
[----:B--2---:R-:W-:-:S04]  /*00a0*/  IMAD R2, R5, UR5, R0 ;  /* 0x0000000505027c24 */ /* 0x004fc8000f8e0200 */
[----:B------:R0:W-:Y:S04]  /*00b0*/  @!P0 STS.64 [R3], RZ ;  /* 0x000000ff03008388 */ /* 0x0001e80000000a00 */
[----:B------:R0:W-:Y:S01]  /*00c0*/  @!P0 STS [R3+0x8], RZ ;  /* 0x000008ff03008388 */ /* 0x0001e20000000800 */
[----:B------:R-:W-:Y:S06]  /*00d0*/  BAR.SYNC.DEFER_BLOCKING 0x0 ;  /* 0x0000000000007b1d */ /* 0x000fec0000010000 */
[----:B------:R-:W-:Y:S05]  /*00e0*/  BRA.U !UP0, `(.L_x_0) ;  /* 0x0000001d08347547 */ /* 0x000fea000b800000 */
[----:B------:R-:W-:Y:S01]  /*00f0*/  UISETP.GE.U32.AND UP0, UPT, UR4, 0x4, UPT ;  /* 0x000000040400788c */ /* 0x000fe2000bf06070 */
[----:B0-----:R-:W-:Y:S01]  /*0100*/  IMAD.MOV.U32 R3, RZ, RZ, RZ ;  /* 0x000000ffff037224 */ /* 0x001fe200078e00ff */
[----:B------:R-:W-:-:S07]  /*0110*/  ULOP3.LUT UR5, UR4, 0x3, URZ, 0xc0, !UPT ;  /* 0x0000000304057892 */ /* 0x000fce000f8ec0ff */
[----:B------:R-:W-:Y:S05]  /*0120*/  BRA.U !UP0, `(.L_x_1) ;  /* 0x00000011080c7547 */ /* 0x000fea000b800000 */
[----:B------:R-:W0:Y:S01]  /*0130*/  S2R R3, SR_CgaCtaId ;  /* 0x0000000000037919 */ /* 0x000e220000008800 */
[----:B------:R-:W1:Y:S01]  /*0140*/  LDC R4, c[0x0][0x388] ;  /* 0x0000e200ff047b82 */ /* 0x000e620000000800 */
[----:B------:R-:W-:Y:S01]  /*0150*/  UMOV UR6, 0x400 ;  /* 0x0000040000067882 */ /* 0x000fe20000000000 */
[----:B------:R-:W-:Y:S01]  /*0160*/  ULOP3.LUT UR4, UR4, 0x7ffffffc, URZ, 0xc0, !UPT ;  /* 0x7ffffffc04047892 */ /* 0x000fe2000f8ec0ff */
[----:B------:R-:W-:Y:S02]  /*0170*/  IMAD.U32 R9, RZ, RZ, UR6 ;  /* 0x00000006ff097e24 */ /* 0x000fe4000f8e00ff */
[----:B------:R-:W-:Y:S01]  /*0180*/  IMAD.MOV.U32 R5, RZ, RZ, 0x3e8 ;  /* 0x000003e8ff057424 */ /* 0x000fe200078e00ff */
[----:B------:R-:W-:Y:S01]  /*0190*/  UIADD3 UR6, UPT, UPT, -UR4, URZ, URZ ;  /* 0x000000ff04067290 */ /* 0x000fe2000fffe1ff */
[----:B------:R-:W-:Y:S02]  /*01a0*/  VIADD R10, R9, 0x8 ;  /* 0x00000008090a7836 */ /* 0x000fe40000000000 */
[----:B------:R-:W-:-:S03]  /*01b0*/  IMAD R5, R2, R5, 0x1 ;  /* 0x0000000102057424 */ /* 0x000fc600078e0205 */
[----:B0-----:R-:W-:Y:S01]  /*01c0*/  LEA R10, R3, R10, 0x18 ;  /* 0x0000000a030a7211 */ /* 0x001fe200078ec0ff */
[----:B------:R-:W-:-:S07]  /*01d0*/  IMAD.U32 R3, RZ, RZ, UR4 ;  /* 0x00000004ff037e24 */ /* 0x000fce000f8e00ff */
.L_x_14:
[----:B0-----:R-:W0:Y:S01]  /*01e0*/  S2R R8, SR_LANEID ;  /* 0x0000000000087919 */ /* 0x001e220000000000 */
[----:B------:R-:W-:Y:S01]  /*01f0*/  VOTEU.ANY UR4, UPT, PT ;  /* 0x0000000000047886 */ /* 0x000fe200038e0100 */
[----:B------:R-:W-:Y:S01]  /*0200*/  UIADD3 UR6, UPT, UPT, UR6, 0x4, URZ ;  /* 0x0000000406067890 */ /* 0x000fe2000fffe0ff */
[----:B------:R-:W0:Y:S01]  /*0210*/  FLO.U32 R13, UR4 ;  /* 0x00000004000d7d00 */ /* 0x000e2200080e0000 */
[----:B-1----:R-:W2:Y:S01]  /*0220*/  S2R R6, SR_LTMASK ;  /* 0x0000000000067919 */ /* 0x002ea20000003900 */
[----:B------:R-:W-:Y:S01]  /*0230*/  BSSY.RECONVERGENT B0, `(.L_x_2) ;  /* 0x0000041000007945 */ /* 0x000fe20003800200 */
[----:B------:R-:W-:-:S05]  /*0240*/  UISETP.NE.AND UP0, UPT, UR6, URZ, UPT ;  /* 0x000000ff0600728c */ /* 0x000fca000bf05270 */
[----:B------:R-:W3:Y:S01]  /*0250*/  POPC R11, UR4 ;  /* 0x00000004000b7d09 */ /* 0x000ee20008000000 */
[----:B0-----:R-:W-:Y:S02]  /*0260*/  ISETP.EQ.U32.AND P0, PT, R13, R8, PT ;  /* 0x000000080d00720c */ /* 0x001fe40003f02070 */
[----:B--2---:R-:W-:-:S06]  /*0270*/  LOP3.LUT R12, R6, UR4, RZ, 0xc0, !PT ;  /* 0x00000004060c7c12 */ /* 0x004fcc000f8ec0ff */
[----:B------:R-:W0:Y:S05]  /*0280*/  POPC R12, R12 ;  /* 0x0000000c000c7309 */ /* 0x000e2a0000000000 */
[----:B---3--:R-:W2:Y:S04]  /*0290*/  @P0 ATOMS.ADD R10, [R10], R11 ;  /* 0x0000000b0a0a038c */ /* 0x008ea80000000000 */
[----:B--2---:R-:W0:Y:S02]  /*02a0*/  SHFL.IDX PT, R7, R10, R13, 0x1f ;  /* 0x00001f0d0a077589 */ /* 0x004e2400000e0000 */
[----:B0-----:R-:W-:-:S05]  /*02b0*/  IMAD.IADD R7, R7, 0x1, R12 ;  /* 0x0000000107077824 */ /* 0x001fca00078e020c */
[----:B-1----:R-:W-:-:S13]  /*02c0*/  ISETP.GE.AND P0, PT, R7, R4, PT ;  /* 0x000000040700720c */ /* 0x002fda0003f06270 */
[----:B------:R-:W-:Y:S05]  /*02d0*/  @P0 BRA `(.L_x_3) ;  /* 0x0000000000a80947 */ /* 0x000fea0003800000 */
[----:B------:R-:W0:Y:S01]  /*02e0*/  S2UR UR7, SR_CgaCtaId ;  /* 0x00000000000779c3 */ /* 0x000e220000008800 */
[----:B------:R-:W-:Y:S01]  /*02f0*/  VOTEU.ANY UR4, UPT, PT ;  /* 0x0000000000047886 */ /* 0x000fe200038e0100 */
[----:B------:R-:W-:Y:S01]  /*0300*/  IABS R12, R4 ;  /* 0x00000004000c7213 */ /* 0x000fe20000000000 */
[----:B------:R-:W1:Y:S01]  /*0310*/  FLO.U32 R15, UR4 ;  /* 0x00000004000f7d00 */ /* 0x000e6200080e0000 */
[----:B------:R-:W-:Y:S02]  /*0320*/  IADD3 R10, PT, PT, R9, 0x4, RZ ;  /* 0x00000004090a7810 */ /* 0x000fe40007ffe0ff */
[----:B------:R-:W-:-:S05]  /*0330*/  LOP3.LUT R17, R6, UR4, RZ, 0xc0, !PT ;  /* 0x0000000406117c12 */ /* 0x000fca000f8ec0ff */
[----:B------:R-:W2:Y:S01]  /*0340*/  POPC R16, UR4 ;  /* 0x0000000400107d09 */ /* 0x000ea20008000000 */
[----:B------:R-:W-:Y:S01]  /*0350*/  UMOV UR4, 0x400 ;  /* 0x0000040000047882 */ /* 0x000fe20000000000 */
[----:B-1----:R-:W-:-:S06]  /*0360*/  ISETP.EQ.U32.AND P0, PT, R15, R8, PT ;  /* 0x000000080f00720c */ /* 0x002fcc0003f02070 */
[----:B------:R-:W1:Y:S01]  /*0370*/  I2F.RP R14, R12 ;  /* 0x0000000c000e7306 */ /* 0x000e620000209400 */
[----:B0-----:R-:W-:-:S07]  /*0380*/  IMAD.U32 R7, RZ, RZ, UR7 ;  /* 0x00000007ff077e24 */ /* 0x001fce000f8e00ff */
[----:B------:R-:W-:Y:S01]  /*0390*/  POPC R18, R17 ;  /* 0x0000001100127309 */ /* 0x000fe20000000000 */
[----:B------:R-:W-:-:S05]  /*03a0*/  LEA R9, R7, R10, 0x18 ;  /* 0x0000000a07097211 */ /* 0x000fca00078ec0ff */
[----:B--2---:R-:W0:Y:S02]  /*03b0*/  @P0 ATOMS.ADD R16, [R9], R16 ;  /* 0x000000100910038c */ /* 0x004e240000000000 */
[----:B-1----:R-:W1:Y:S02]  /*03c0*/  MUFU.RCP R14, R14 ;  /* 0x0000000e000e7308 */ /* 0x002e640000001000 */
[----:B-1----:R-:W-:-:S06]  /*03d0*/  VIADD R10, R14, 0xffffffe ;  /* 0x0ffffffe0e0a7836 */ /* 0x002fcc0000000000 */
[----:B------:R1:W2:Y:S01]  /*03e0*/  F2I.FTZ.U32.TRUNC.NTZ R11, R10 ;  /* 0x0000000a000b7305 */ /* 0x0002a2000021f000 */
[----:B0-----:R-:W0:Y:S01]  /*03f0*/  SHFL.IDX PT, R13, R16, R15, 0x1f ;  /* 0x00001f0f100d7589 */ /* 0x001e2200000e0000 */
[----:B-1----:R-:W-:Y:S02]  /*0400*/  IMAD.MOV.U32 R10, RZ, RZ, RZ ;  /* 0x000000ffff0a7224 */ /* 0x002fe400078e00ff */
[----:B--2---:R-:W-:-:S04]  /*0410*/  IMAD.MOV R19, RZ, RZ, -R11 ;  /* 0x000000ffff137224 */ /* 0x004fc800078e0a0b */
[----:B------:R-:W-:-:S04]  /*0420*/  IMAD R19, R19, R12, RZ ;  /* 0x0000000c13137224 */ /* 0x000fc800078e02ff */
[----:B------:R-:W-:-:S04]  /*0430*/  IMAD.HI.U32 R11, R11, R19, R10 ;  /* 0x000000130b0b7227 */ /* 0x000fc800078e000a */
[----:B0-----:R-:W-:-:S05]  /*0440*/  IMAD.IADD R13, R13, 0x1, R18 ;  /* 0x000000010d0d7824 */ /* 0x001fca00078e0212 */
[----:B------:R-:W-:Y:S02]  /*0450*/  IABS R9, R13 ;  /* 0x0000000d00097213 */ /* 0x000fe40000000000 */
[----:B------:R-:W-:-:S03]  /*0460*/  ISETP.GE.AND P2, PT, R13, RZ, PT ;  /* 0x000000ff0d00720c */ /* 0x000fc60003f46270 */
[----:B------:R-:W-:-:S05]  /*0470*/  IMAD.HI.U32 R11, R11, R9, RZ ;  /* 0x000000090b0b7227 */ /* 0x000fca00078e00ff */
[----:B------:R-:W-:-:S05]  /*0480*/  IADD3 R11, PT, PT, -R11, RZ, RZ ;  /* 0x000000ff0b0b7210 */ /* 0x000fca0007ffe1ff */
[----:B------:R-:W-:Y:S02]  /*0490*/  IMAD R11, R12, R11, R9 ;  /* 0x0000000b0c0b7224 */ /* 0x000fe400078e0209 */
[----:B------:R-:W-:-:S03]  /*04a0*/  IMAD.U32 R9, RZ, RZ, UR4 ;  /* 0x00000004ff097e24 */ /* 0x000fc6000f8e00ff */
[----:B------:R-:W-:Y:S01]  /*04b0*/  ISETP.GT.U32.AND P0, PT, R12, R11, PT ;  /* 0x0000000b0c00720c */ /* 0x000fe20003f04070 */
[----:B------:R-:W-:-:S12]  /*04c0*/  VIADD R10, R9, 0x10 ;  /* 0x00000010090a7836 */ /* 0x000fd80000000000 */
[----:B------:R-:W-:Y:S01]  /*04d0*/  @!P0 IMAD.IADD R11, R11, 0x1, -R12 ;  /* 0x000000010b0b8824 */ /* 0x000fe200078e0a0c */
[----:B------:R-:W-:-:S04]  /*04e0*/  ISETP.NE.AND P0, PT, R4, RZ, PT ;  /* 0x000000ff0400720c */ /* 0x000fc80003f05270 */
[----:B------:R-:W-:-:S13]  /*04f0*/  ISETP.GT.U32.AND P1, PT, R12, R11, PT ;  /* 0x0000000b0c00720c */ /* 0x000fda0003f24070 */
[----:B------:R-:W-:Y:S01]  /*0500*/  @!P1 IMAD.IADD R11, R11, 0x1, -R12 ;  /* 0x000000010b0b9824 */ /* 0x000fe200078e0a0c */
[----:B------:R-:W-:Y:S02]  /*0510*/  LEA R12, R7, R10, 0x18 ;  /* 0x0000000a070c7211 */ /* 0x000fe400078ec0ff */
[----:B------:R-:W-:Y:S01]  /*0520*/  IADD3 R10, PT, PT, R5, -0x1, RZ ;  /* 0xffffffff050a7810 */ /* 0x000fe20007ffe0ff */
[----:B------:R-:W-:Y:S01]  /*0530*/  @!P2 IMAD.MOV R11, RZ, RZ, -R11 ;  /* 0x000000ffff0ba224 */ /* 0x000fe200078e0a0b */
[----:B------:R-:W-:-:S05]  /*0540*/  @!P0 LOP3.LUT R11, RZ, R4, RZ, 0x33, !PT ;  /* 0x00000004ff0b8212 */ /* 0x000fca00078e33ff */
[----:B------:R-:W-:-:S05]  /*0550*/  IMAD R11, R11, 0x4, R12 ;  /* 0x000000040b0b7824 */ /* 0x000fca00078e020c */
[----:B------:R0:W-:Y:S01]  /*0560*/  STS [R11], R10 ;  /* 0x0000000a0b007388 */ /* 0x0001e20000000800 */
[----:B------:R-:W-:Y:S05]  /*0570*/  BRA `(.L_x_4) ;  /* 0x0000000000307947 */ /* 0x000fea0003800000 */
.L_x_3:
[----:B------:R-:W0:Y:S01]  /*0580*/  S2UR UR9, SR_CgaCtaId ;  /* 0x00000000000979c3 */ /* 0x000e220000008800 */
[----:B------:R-:W-:Y:S01]  /*0590*/  VOTEU.ANY UR4, UPT, PT ;  /* 0x0000000000047886 */ /* 0x000fe200038e0100 */
[----:B------:R-:W-:Y:S01]  /*05a0*/  UMOV UR8, 0x400 ;  /* 0x0000040000087882 */ /* 0x000fe20000000000 */
[----:B------:R-:W-:Y:S01]  /*05b0*/  UFLO.U32 UR7, UR4 ;  /* 0x00000004000772bd */ /* 0x000fe200080e0000 */
[----:B------:R-:W-:Y:S01]  /*05c0*/  IMAD.U32 R9, RZ, RZ, UR8 ;  /* 0x00000008ff097e24 */ /* 0x000fe2000f8e00ff */
[----:B------:R-:W-:-:S03]  /*05d0*/  UPOPC UR4, UR4 ;  /* 0x00000004000472bf */ /* 0x000fc60008000000 */
[----:B------:R-:W-:Y:S01]  /*05e0*/  VIADD R12, R9, 0x8 ;  /* 0x00000008090c7836 */ /* 0x000fe20000000000 */
[----:B------:R-:W-:Y:S02]  /*05f0*/  ISETP.EQ.U32.AND P0, PT, R8, UR7, PT ;  /* 0x0000000708007c0c */ /* 0x000fe4000bf02070 */
[----:B------:R-:W-:Y:S02]  /*0600*/  IMAD R10, RZ, RZ, -UR4 ;  /* 0x80000004ff0a7e24 */ /* 0x000fe4000f8e02ff */
[----:B0-----:R-:W-:-:S05]  /*0610*/  IMAD.U32 R7, RZ, RZ, UR9 ;  /* 0x00000009ff077e24 */ /* 0x001fca000f8e00ff */
[----:B------:R-:W-:-:S05]  /*0620*/  LEA R11, R7, R12, 0x18 ;  /* 0x0000000c070b7211 */ /* 0x000fca00078ec0ff */
[----:B------:R1:W-:Y:S02]  /*0630*/  @P0 ATOMS.ADD RZ, [R11], R10 ;  /* 0x0000000a0bff038c */ /* 0x0003e40000000000 */
.L_x_4:
[----:B------:R-:W-:Y:S05]  /*0640*/  BSYNC.RECONVERGENT B0 ;  /* 0x0000000000007941 */ /* 0x000fea0003800200 */
.L_x_2:
[----:B------:R-:W-:Y:S01]  /*0650*/  VOTEU.ANY UR4, UPT, PT ;  /* 0x0000000000047886 */ /* 0x000fe200038e0100 */
[----:B01----:R-:W-:Y:S01]  /*0660*/  IADD3 R10, PT, PT, R9, 0x8, RZ ;  /* 0x00000008090a7810 */ /* 0x003fe20007ffe0ff */
[----:B------:R-:W0:Y:S01]  /*0670*/  FLO.U32 R15, UR4 ;  /* 0x00000004000f7d00 */ /* 0x000e2200080e0000 */
[----:B------:R-:W-:Y:S01]  /*0680*/  LOP3.LUT R14, R6, UR4, RZ, 0xc0, !PT ;  /* 0x00000004060e7c12 */ /* 0x000fe2000f8ec0ff */
[----:B------:R-:W-:Y:S01]  /*0690*/  BSSY.RECONVERGENT B0, `(.L_x_5) ;  /* 0x0000036000007945 */ /* 0x000fe20003800200 */
[----:B------:R-:W-:-:S05]  /*06a0*/  LEA R10, R7, R10, 0x18 ;  /* 0x0000000a070a7211 */ /* 0x000fca00078ec0ff */
[----:B------:R-:W1:Y:S01]  /*06b0*/  POPC R13, UR4 ;  /* 0x00000004000d7d09 */ /* 0x000e620008000000 */
[----:B0-----:R-:W-:-:S07]  /*06c0*/  ISETP.EQ.U32.AND P0, PT, R15, R8, PT ;  /* 0x000000080f00720c */ /* 0x001fce0003f02070 */
[----:B------:R-:W0:Y:S06]  /*06d0*/  POPC R14, R14 ;  /* 0x0000000e000e7309 */ /* 0x000e2c0000000000 */
[----:B-1----:R-:W1:Y:S04]  /*06e0*/  @P0 ATOMS.ADD R12, [R10], R13 ;  /* 0x0000000d0a0c038c */ /* 0x002e680000000000 */
[----:B-1----:R-:W0:Y:S02]  /*06f0*/  SHFL.IDX PT, R11, R12, R15, 0x1f ;  /* 0x00001f0f0c0b7589 */ /* 0x002e2400000e0000 */
[----:B0-----:R-:W-:-:S05]  /*0700*/  IMAD.IADD R11, R11, 0x1, R14 ;  /* 0x000000010b0b7824 */ /* 0x001fca00078e020e */
[----:B------:R-:W-:-:S13]  /*0710*/  ISETP.GE.AND P0, PT, R11, R4, PT ;  /* 0x000000040b00720c */ /* 0x000fda0003f06270 */
[----:B------:R-:W-:Y:S05]  /*0720*/  @!P0 BRA `(.L_x_6) ;  /* 0x00000000001c8947 */ /* 0x000fea0003800000 */
[----:B------:R-:W-:Y:S02]  /*0730*/  VOTEU.ANY UR4, UPT, PT ;  /* 0x0000000000047886 */ /* 0x000fe400038e0100 */
[----:B------:R-:W-:Y:S02]  /*0740*/  UFLO.U32 UR7, UR4 ;  /* 0x00000004000772bd */ /* 0x000fe400080e0000 */
[----:B------:R-:W-:-:S04]  /*0750*/  UPOPC UR4, UR4 ;  /* 0x00000004000472bf */ /* 0x000fc80008000000 */
[----:B------:R-:W-:Y:S02]  /*0760*/  ISETP.EQ.U32.AND P0, PT, R8, UR7, PT ;  /* 0x0000000708007c0c */ /* 0x000fe4000bf02070 */
[----:B------:R-:W-:-:S11]  /*0770*/  IMAD R11, RZ, RZ, -UR4 ;  /* 0x80000004ff0b7e24 */ /* 0x000fd6000f8e02ff */
[----:B------:R0:W-:Y:S01]  /*0780*/  @P0 ATOMS.ADD RZ, [R10], R11 ;  /* 0x0000000b0aff038c */ /* 0x0001e20000000000 */
[----:B------:R-:W-:Y:S05]  /*0790*/  BRA `(.L_x_7) ;  /* 0x0000000000947947 */ /* 0x000fea0003800000 */
.L_x_6:
[----:B------:R-:W-:Y:S01]  /*07a0*/  VOTEU.ANY UR4, UPT, PT ;  /* 0x0000000000047886 */ /* 0x000fe200038e0100 */
[----:B------:R-:W-:Y:S01]  /*07b0*/  VIADD R12, R9, 0x4 ;  /* 0x00000004090c7836 */ /* 0x000fe20000000000 */
[----:B------:R-:W0:Y:S01]  /*07c0*/  FLO.U32 R17, UR4 ;  /* 0x0000000400117d00 */ /* 0x000e2200080e0000 */
[----:B------:R-:W-:Y:S02]  /*07d0*/  IABS R11, R4 ;  /* 0x00000004000b7213 */ /* 0x000fe40000000000 */
[----:B------:R-:W-:Y:S02]  /*07e0*/  LOP3.LUT R18, R6, UR4, RZ, 0xc0, !PT ;  /* 0x0000000406127c12 */ /* 0x000fe4000f8ec0ff */
[----:B------:R-:W-:Y:S02]  /*07f0*/  LEA R16, R7, R12, 0x18 ;  /* 0x0000000c07107211 */ /* 0x000fe400078ec0ff */
[----:B------:R-:W-:Y:S01]  /*0800*/  ISETP.NE.AND P2, PT, R4, RZ, PT ;  /* 0x000000ff0400720c */ /* 0x000fe20003f45270 */
[----:B------:R-:W1:Y:S01]  /*0810*/  POPC R15, UR4 ;  /* 0x00000004000f7d09 */ /* 0x000e620008000000 */
[----:B0-----:R-:W-:-:S07]  /*0820*/  ISETP.EQ.U32.AND P0, PT, R17, R8, PT ;  /* 0x000000081100720c */ /* 0x001fce0003f02070 */
[----:B------:R-:W0:Y:S08]  /*0830*/  I2F.RP R20, R11 ;  /* 0x0000000b00147306 */ /* 0x000e300000209400 */
[----:B------:R-:W-:Y:S01]  /*0840*/  POPC R19, R18 ;  /* 0x0000001200137309 */ /* 0x000fe20000000000 */
[----:B-1----:R-:W1:Y:S07]  /*0850*/  @P0 ATOMS.ADD R16, [R16], R15 ;  /* 0x0000000f1010038c */ /* 0x002e6e0000000000 */
[----:B0-----:R-:W0:Y:S02]  /*0860*/  MUFU.RCP R20, R20 ;  /* 0x0000001400147308 */ /* 0x001e240000001000 */
[----:B0-----:R-:W-:Y:S01]  /*0870*/  VIADD R12, R20, 0xffffffe ;  /* 0x0ffffffe140c7836 */ /* 0x001fe20000000000 */
[----:B-1----:R-:W0:Y:S05]  /*0880*/  SHFL.IDX PT, R14, R16, R17, 0x1f ;  /* 0x00001f11100e7589 */ /* 0x002e2a00000e0000 */
[----:B------:R1:W2:Y:S02]  /*0890*/  F2I.FTZ.U32.TRUNC.NTZ R13, R12 ;  /* 0x0000000c000d7305 */ /* 0x0002a4000021f000 */
[----:B-1----:R-:W-:-:S02]  /*08a0*/  IMAD.MOV.U32 R12, RZ, RZ, RZ ;  /* 0x000000ffff0c7224 */ /* 0x002fc400078e00ff */
[----:B--2---:R-:W-:Y:S01]  /*08b0*/  IMAD.MOV R22, RZ, RZ, -R13 ;  /* 0x000000ffff167224 */ /* 0x004fe200078e0a0d */
[----:B0-----:R-:W-:-:S03]  /*08c0*/  IADD3 R14, PT, PT, R14, R19, RZ ;  /* 0x000000130e0e7210 */ /* 0x001fc60007ffe0ff */
[----:B------:R-:W-:Y:S01]  /*08d0*/  IMAD R19, R22, R11, RZ ;  /* 0x0000000b16137224 */ /* 0x000fe200078e02ff */
[----:B------:R-:W-:-:S03]  /*08e0*/  IABS R15, R14 ;  /* 0x0000000e000f7213 */ /* 0x000fc60000000000 */
[----:B------:R-:W-:Y:S01]  /*08f0*/  IMAD.HI.U32 R19, R13, R19, R12 ;  /* 0x000000130d137227 */ /* 0x000fe200078e000c */
[----:B------:R-:W-:Y:S02]  /*0900*/  ISETP.GE.AND P1, PT, R14, RZ, PT ;  /* 0x000000ff0e00720c */ /* 0x000fe40003f26270 */
[----:B------:R-:W-:Y:S01]  /*0910*/  IADD3 R14, PT, PT, R9, 0x10, RZ ;  /* 0x00000010090e7810 */ /* 0x000fe20007ffe0ff */
[----:B------:R-:W-:-:S04]  /*0920*/  IMAD.MOV.U32 R16, RZ, RZ, R15 ;  /* 0x000000ffff107224 */ /* 0x000fc800078e000f */
[----:B------:R-:W-:-:S04]  /*0930*/  IMAD.HI.U32 R12, R19, R16, RZ ;  /* 0x00000010130c7227 */ /* 0x000fc800078e00ff */
[----:B------:R-:W-:-:S04]  /*0940*/  IMAD.MOV R12, RZ, RZ, -R12 ;  /* 0x000000ffff0c7224 */ /* 0x000fc800078e0a0c */
[----:B------:R-:W-:-:S05]  /*0950*/  IMAD R12, R11, R12, R16 ;  /* 0x0000000c0b0c7224 */ /* 0x000fca00078e0210 */
[----:B------:R-:W-:-:S13]  /*0960*/  ISETP.GT.U32.AND P0, PT, R11, R12, PT ;  /* 0x0000000c0b00720c */ /* 0x000fda0003f04070 */
[----:B------:R-:W-:-:S05]  /*0970*/  @!P0 IMAD.IADD R12, R12, 0x1, -R11 ;  /* 0x000000010c0c8824 */ /* 0x000fca00078e0a0b */
[----:B------:R-:W-:-:S13]  /*0980*/  ISETP.GT.U32.AND P0, PT, R11, R12, PT ;  /* 0x0000000c0b00720c */ /* 0x000fda0003f04070 */
[----:B------:R-:W-:Y:S01]  /*0990*/  @!P0 IMAD.IADD R12, R12, 0x1, -R11 ;  /* 0x000000010c0c8824 */ /* 0x000fe200078e0a0b */
[----:B------:R-:W-:-:S03]  /*09a0*/  LEA R11, R7, R14, 0x18 ;  /* 0x0000000e070b7211 */ /* 0x000fc600078ec0ff */
[----:B------:R-:W-:Y:S01]  /*09b0*/  @!P1 IMAD.MOV R12, RZ, RZ, -R12 ;  /* 0x000000ffff0c9224 */ /* 0x000fe200078e0a0c */
[----:B------:R-:W-:-:S05]  /*09c0*/  @!P2 LOP3.LUT R12, RZ, R4, RZ, 0x33, !PT ;  /* 0x00000004ff0ca212 */ /* 0x000fca00078e33ff */
[----:B------:R-:W-:-:S05]  /*09d0*/  IMAD R12, R12, 0x4, R11 ;  /* 0x000000040c0c7824 */ /* 0x000fca00078e020b */
[----:B------:R1:W-:Y:S02]  /*09e0*/  STS [R12], R5 ;  /* 0x000000050c007388 */ /* 0x0003e40000000800 */
.L_x_7:
[----:B------:R-:W-:Y:S05]  /*09f0*/  BSYNC.RECONVERGENT B0 ;  /* 0x0000000000007941 */ /* 0x000fea0003800200 */
.L_x_5:
[----:B------:R-:W-:Y:S01]  /*0a00*/  VOTEU.ANY UR4, UPT, PT ;  /* 0x0000000000047886 */ /* 0x000fe200038e0100 */
[----:B------:R-:W-:Y:S01]  /*0a10*/  BSSY.RECONVERGENT B0, `(.L_x_8) ;  /* 0x0000038000007945 */ /* 0x000fe20003800200 */
[----:B------:R-:W2:Y:S01]  /*0a20*/  FLO.U32 R15, UR4 ;  /* 0x00000004000f7d00 */ /* 0x000ea200080e0000 */
[----:B------:R-:W-:-:S07]  /*0a30*/  LOP3.LUT R14, R6, UR4, RZ, 0xc0, !PT ;  /* 0x00000004060e7c12 */ /* 0x000fce000f8ec0ff */
[----:B------:R-:W1:Y:S01]  /*0a40*/  POPC R13, UR4 ;  /* 0x00000004000d7d09 */ /* 0x000e620008000000 */
[----:B--2---:R-:W-:-:S07]  /*0a50*/  ISETP.EQ.U32.AND P0, PT, R15, R8, PT ;  /* 0x000000080f00720c */ /* 0x004fce0003f02070 */
[----:B------:R-:W2:Y:S06]  /*0a60*/  POPC R14, R14 ;  /* 0x0000000e000e7309 */ /* 0x000eac0000000000 */
[----:B-1----:R-:W0:Y:S04]  /*0a70*/  @P0 ATOMS.ADD R12, [R10], R13 ;  /* 0x0000000d0a0c038c */ /* 0x002e280000000000 */
[----:B0-----:R-:W2:Y:S02]  /*0a80*/  SHFL.IDX PT, R11, R12, R15, 0x1f ;  /* 0x00001f0f0c0b7589 */ /* 0x001ea400000e0000 */
[----:B--2---:R-:W-:-:S05]  /*0a90*/  IMAD.IADD R11, R11, 0x1, R14 ;  /* 0x000000010b0b7824 */ /* 0x004fca00078e020e */
        /* <DEDUP_REMOVED lines=9> */
.L_x_9:
        /* <DEDUP_REMOVED lines=13> */
[----:B0-----:R-:W-:Y:S01]  /*0c00*/  IADD3 R12, PT, PT, R20, 0xffffffe, RZ ;  /* 0x0ffffffe140c7810 */ /* 0x001fe20007ffe0ff */
[----:B-1----:R-:W0:Y:S05]  /*0c10*/  SHFL.IDX PT, R14, R16, R17, 0x1f ;  /* 0x00001f11100e7589 */ /* 0x002e2a00000e0000 */
[----:B------:R1:W2:Y:S02]  /*0c20*/  F2I.FTZ.U32.TRUNC.NTZ R13, R12 ;  /* 0x0000000c000d7305 */ /* 0x0002a4000021f000 */
[----:B-1----:R-:W-:-:S02]  /*0c30*/  IMAD.MOV.U32 R12, RZ, RZ, RZ ;  /* 0x000000ffff0c7224 */ /* 0x002fc400078e00ff */
[----:B--2---:R-:W-:Y:S02]  /*0c40*/  IMAD.MOV R22, RZ, RZ, -R13 ;  /* 0x000000ffff167224 */ /* 0x004fe400078e0a0d */
[----:B0-----:R-:W-:Y:S02]  /*0c50*/  IMAD.IADD R14, R14, 0x1, R19 ;  /* 0x000000010e0e7824 */ /* 0x001fe400078e0213 */
[----:B------:R-:W-:-:S03]  /*0c60*/  IMAD R19, R22, R11, RZ ;  /* 0x0000000b16137224 */ /* 0x000fc600078e02ff */
[----:B------:R-:W-:Y:S01]  /*0c70*/  IABS R15, R14 ;  /* 0x0000000e000f7213 */ /* 0x000fe20000000000 */
[----:B------:R-:W-:Y:S01]  /*0c80*/  IMAD.HI.U32 R19, R13, R19, R12 ;  /* 0x000000130d137227 */ /* 0x000fe200078e000c */
[----:B------:R-:W-:-:S03]  /*0c90*/  ISETP.GE.AND P1, PT, R14, RZ, PT ;  /* 0x000000ff0e00720c */ /* 0x000fc60003f26270 */
[----:B------:R-:W-:Y:S02]  /*0ca0*/  IMAD.MOV.U32 R16, RZ, RZ, R15 ;  /* 0x000000ffff107224 */ /* 0x000fe400078e000f */
[----:B------:R-:W-:Y:S02]  /*0cb0*/  VIADD R14, R9, 0x10 ;  /* 0x00000010090e7836 */ /* 0x000fe40000000000 */
[----:B------:R-:W-:-:S03]  /*0cc0*/  IMAD.HI.U32 R12, R19, R16, RZ ;  /* 0x00000010130c7227 */ /* 0x000fc600078e00ff */
[----:B------:R-:W-:Y:S01]  /*0cd0*/  LEA R13, R7, R14, 0x18 ;  /* 0x0000000e070d7211 */ /* 0x000fe200078ec0ff */
[----:B------:R-:W-:-:S04]  /*0ce0*/  IMAD.MOV R12, RZ, RZ, -R12 ;  /* 0x000000ffff0c7224 */ /* 0x000fc800078e0a0c */
[----:B------:R-:W-:-:S05]  /*0cf0*/  IMAD R12, R11, R12, R16 ;  /* 0x0000000c0b0c7224 */ /* 0x000fca00078e0210 */
[----:B------:R-:W-:-:S13]  /*0d00*/  ISETP.GT.U32.AND P0, PT, R11, R12, PT ;  /* 0x0000000c0b00720c */ /* 0x000fda0003f04070 */
[----:B------:R-:W-:-:S04]  /*0d10*/  @!P0 IADD3 R12, PT, PT, R12, -R11, RZ ;  /* 0x8000000b0c0c8210 */ /* 0x000fc80007ffe0ff */
[----:B------:R-:W-:-:S13]  /*0d20*/  ISETP.GT.U32.AND P0, PT, R11, R12, PT ;  /* 0x0000000c0b00720c */ /* 0x000fda0003f04070 */
[----:B------:R-:W-:Y:S02]  /*0d30*/  @!P0 IMAD.IADD R12, R12, 0x1, -R11 ;  /* 0x000000010c0c8824 */ /* 0x000fe400078e0a0b */
[----:B------:R-:W-:Y:S02]  /*0d40*/  VIADD R11, R5, 0x1 ;  /* 0x00000001050b7836 */ /* 0x000fe40000000000 */
[----:B------:R-:W-:Y:S01]  /*0d50*/  @!P1 IMAD.MOV R12, RZ, RZ, -R12 ;  /* 0x000000ffff0c9224 */ /* 0x000fe200078e0a0c */
[----:B------:R-:W-:-:S05]  /*0d60*/  @!P2 LOP3.LUT R12, RZ, R4, RZ, 0x33, !PT ;  /* 0x00000004ff0ca212 */ /* 0x000fca00078e33ff */
[----:B------:R-:W-:-:S05]  /*0d70*/  IMAD R12, R12, 0x4, R13 ;  /* 0x000000040c0c7824 */ /* 0x000fca00078e020d */
[----:B------:R1:W-:Y:S02]  /*0d80*/  STS [R12], R11 ;  /* 0x0000000b0c007388 */ /* 0x0003e40000000800 */
.L_x_10:
[----:B------:R-:W-:Y:S05]  /*0d90*/  BSYNC.RECONVERGENT B0 ;  /* 0x0000000000007941 */ /* 0x000fea0003800200 */
.L_x_8:
        /* <DEDUP_REMOVED lines=9> */
[----:B--2---:R-:W-:-:S04]  /*0e30*/  IADD3 R11, PT, PT, R11, R14, RZ ;  /* 0x0000000e0b0b7210 */ /* 0x004fc80007ffe0ff */
        /* <DEDUP_REMOVED lines=9> */
.L_x_12:
[----:B------:R-:W-:Y:S01]  /*0ed0*/  VOTEU.ANY UR4, UPT, PT ;  /* 0x0000000000047886 */ /* 0x000fe200038e0100 */
[----:B------:R-:W-:Y:S01]  /*0ee0*/  IABS R11, R4 ;  /* 0x00000004000b7213 */ /* 0x000fe20000000000 */
[----:B------:R-:W0:Y:S01]  /*0ef0*/  FLO.U32 R15, UR4 ;  /* 0x00000004000f7d00 */ /* 0x000e2200080e0000 */
[----:B------:R-:W-:Y:S02]  /*0f00*/  LOP3.LUT R12, R6, UR4, RZ, 0xc0, !PT ;  /* 0x00000004060c7c12 */ /* 0x000fe4000f8ec0ff */
[----:B------:R-:W-:-:S05]  /*0f10*/  ISETP.NE.AND P2, PT, R4, RZ, PT ;  /* 0x000000ff0400720c */ /* 0x000fca0003f45270 */
[----:B------:R-:W1:Y:S01]  /*0f20*/  POPC R14, UR4 ;  /* 0x00000004000e7d09 */ /* 0x000e620008000000 */
[----:B0-----:R-:W-:Y:S01]  /*0f30*/  ISETP.EQ.U32.AND P0, PT, R15, R8, PT ;  /* 0x000000080f00720c */ /* 0x001fe20003f02070 */
[----:B------:R-:W-:-:S06]  /*0f40*/  VIADD R8, R9, 0x4 ;  /* 0x0000000409087836 */ /* 0x000fcc0000000000 */
[----:B------:R-:W0:Y:S01]  /*0f50*/  I2F.RP R16, R11 ;  /* 0x0000000b00107306 */ /* 0x000e220000209400 */
[----:B------:R-:W-:-:S07]  /*0f60*/  LEA R17, R7, R8, 0x18 ;  /* 0x0000000807117211 */ /* 0x000fce00078ec0ff */
[----:B------:R2:W-:Y:S01]  /*0f70*/  POPC R6, R12 ;  /* 0x0000000c00067309 */ /* 0x0005e20000000000 */
[----:B-1----:R-:W1:Y:S07]  /*0f80*/  @P0 ATOMS.ADD R14, [R17], R14 ;  /* 0x0000000e110e038c */ /* 0x002e6e0000000000 */
[----:B0-----:R-:W0:Y:S01]  /*0f90*/  MUFU.RCP R16, R16 ;  /* 0x0000001000107308 */ /* 0x001e220000001000 */
[----:B--2---:R-:W-:Y:S02]  /*0fa0*/  HFMA2 R12, -RZ, RZ, 0, 0 ;  /* 0x00000000ff0c7431 */ /* 0x004fe400000001ff */
[----:B0-----:R-:W-:Y:S01]  /*0fb0*/  VIADD R13, R16, 0xffffffe ;  /* 0x0ffffffe100d7836 */ /* 0x001fe20000000000 */
[----:B-1----:R-:W0:Y:S05]  /*0fc0*/  SHFL.IDX PT, R15, R14, R15, 0x1f ;  /* 0x00001f0f0e0f7589 */ /* 0x002e2a00000e0000 */
[----:B------:R-:W1:Y:S02]  /*0fd0*/  F2I.FTZ.U32.TRUNC.NTZ R13, R13 ;  /* 0x0000000d000d7305 */ /* 0x000e64000021f000 */
[----:B-1----:R-:W-:-:S04]  /*0fe0*/  IMAD.MOV R8, RZ, RZ, -R13 ;  /* 0x000000ffff087224 */ /* 0x002fc800078e0a0d */
[----:B------:R-:W-:Y:S02]  /*0ff0*/  IMAD R19, R8, R11, RZ ;  /* 0x0000000b08137224 */ /* 0x000fe400078e02ff */
[----:B0-----:R-:W-:Y:S02]  /*1000*/  IMAD.IADD R6, R15, 0x1, R6 ;  /* 0x000000010f067824 */ /* 0x001fe400078e0206 */
[----:B------:R-:W-:-:S03]  /*1010*/  IMAD.HI.U32 R19, R13, R19, R12 ;  /* 0x000000130d137227 */ /* 0x000fc600078e000c */
[----:B------:R-:W-:Y:S02]  /*1020*/  IABS R8, R6 ;  /* 0x0000000600087213 */ /* 0x000fe40000000000 */
[----:B------:R-:W-:Y:S01]  /*1030*/  ISETP.GE.AND P1, PT, R6, RZ, PT ;  /* 0x000000ff0600720c */ /* 0x000fe20003f26270 */
[----:B------:R-:W-:Y:S02]  /*1040*/  VIADD R6, R9, 0x10 ;  /* 0x0000001009067836 */ /* 0x000fe40000000000 */
[----:B------:R-:W-:-:S03]  /*1050*/  IMAD.MOV.U32 R14, RZ, RZ, R8 ;  /* 0x000000ffff0e7224 */ /* 0x000fc600078e0008 */
[----:B------:R-:W-:Y:S01]  /*1060*/  LEA R7, R7, R6, 0x18 ;  /* 0x0000000607077211 */ /* 0x000fe200078ec0ff */
[----:B------:R-:W-:-:S04]  /*1070*/  IMAD.HI.U32 R8, R19, R14, RZ ;  /* 0x0000000e13087227 */ /* 0x000fc800078e00ff */
[----:B------:R-:W-:Y:S02]  /*1080*/  IMAD.MOV R8, RZ, RZ, -R8 ;  /* 0x000000ffff087224 */ /* 0x000fe400078e0a08 */
[----:B------:R-:W-:Y:S02]  /*1090*/  VIADD R6, R5, 0x2 ;  /* 0x0000000205067836 */ /* 0x000fe40000000000 */
[----:B------:R-:W-:-:S05]  /*10a0*/  IMAD R8, R11, R8, R14 ;  /* 0x000000080b087224 */ /* 0x000fca00078e020e */
[----:B------:R-:W-:-:S13]  /*10b0*/  ISETP.GT.U32.AND P0, PT, R11, R8, PT ;  /* 0x000000080b00720c */ /* 0x000fda0003f04070 */
[----:B------:R-:W-:-:S05]  /*10c0*/  @!P0 IMAD.IADD R8, R8, 0x1, -R11 ;  /* 0x0000000108088824 */ /* 0x000fca00078e0a0b */
[----:B------:R-:W-:-:S13]  /*10d0*/  ISETP.GT.U32.AND P0, PT, R11, R8, PT ;  /* 0x000000080b00720c */ /* 0x000fda0003f04070 */
[----:B------:R-:W-:-:S05]  /*10e0*/  @!P0 IMAD.IADD R8, R8, 0x1, -R11 ;  /* 0x0000000108088824 */ /* 0x000fca00078e0a0b */
[----:B------:R-:W-:Y:S02]  /*10f0*/  @!P1 IADD3 R8, PT, PT, -R8, RZ, RZ ;  /* 0x000000ff08089210 */ /* 0x000fe40007ffe1ff */
[----:B------:R-:W-:-:S05]  /*1100*/  @!P2 LOP3.LUT R8, RZ, R4, RZ, 0x33, !PT ;  /* 0x00000004ff08a212 */ /* 0x000fca00078e33ff */
[----:B------:R-:W-:-:S05]  /*1110*/  IMAD R7, R8, 0x4, R7 ;  /* 0x0000000408077824 */ /* 0x000fca00078e0207 */
[----:B------:R1:W-:Y:S02]  /*1120*/  STS [R7], R6 ;  /* 0x0000000607007388 */ /* 0x0003e40000000800 */
.L_x_13:
[----:B------:R-:W-:Y:S05]  /*1130*/  BSYNC.RECONVERGENT B0 ;  /* 0x0000000000007941 */ /* 0x000fea0003800200 */
.L_x_11:
[----:B------:R-:W-:Y:S01]  /*1140*/  VIADD R5, R5, 0x4 ;  /* 0x0000000405057836 */ /* 0x000fe20000000000 */
[----:B------:R-:W-:Y:S06]  /*1150*/  BRA.U UP0, `(.L_x_14) ;  /* 0xfffffff100207547 */ /* 0x000fec000b83ffff */
.L_x_1:
[----:B------:R-:W-:-:S09]  /*1160*/  UISETP.NE.AND UP0, UPT, UR5, URZ, UPT ;  /* 0x000000ff0500728c */ /* 0x000fd2000bf05270 */
[----:B------:R-:W-:Y:S05]  /*1170*/  BRA.U !UP0, `(.L_x_0) ;  /* 0x0000000d08107547 */ /* 0x000fea000b800000 */
[----:B------:R-:W-:-:S09]  /*1180*/  UISETP.NE.AND UP0, UPT, UR5, 0x1, UPT ;  /* 0x000000010500788c */ /* 0x000fd2000bf05270 */
[----:B------:R-:W-:Y:S05]  /*1190*/  BRA.U !UP0, `(.L_x_15) ;  /* 0x0000000508f47547 */ /* 0x000fea000b800000 */
[----:B-1----:R-:W1:Y:S01]  /*11a0*/  S2R R6, SR_LANEID ;  /* 0x0000000000067919 */ /* 0x002e620000000000 */
[----:B------:R-:W2:Y:S01]  /*11b0*/  S2UR UR8, SR_CgaCtaId ;  /* 0x00000000000879c3 */ /* 0x000ea20000008800 */
[----:B------:R-:W-:Y:S01]  /*11c0*/  VOTEU.ANY UR6, UPT, PT ;  /* 0x0000000000067886 */ /* 0x000fe200038e0100 */
[----:B------:R-:W-:Y:S01]  /*11d0*/  UMOV UR7, 0x400 ;  /* 0x0000040000077882 */ /* 0x000fe20000000000 */
[----:B------:R-:W1:Y:S01]  /*11e0*/  FLO.U32 R9, UR6 ;  /* 0x0000000600097d00 */ /* 0x000e6200080e0000 */
[----:B------:R-:W-:Y:S01]  /*11f0*/  UIADD3 UR4, UPT, UPT, UR7, 0x8, URZ ;  /* 0x0000000807047890 */ /* 0x000fe2000fffe0ff */
[----:B------:R-:W0:Y:S01]  /*1200*/  S2R R5, SR_LTMASK ;  /* 0x0000000000057919 */ /* 0x000e220000003900 */
[----:B------:R-:W-:Y:S02]  /*1210*/  BSSY.RECONVERGENT B0, `(.L_x_16) ;  /* 0x0000039000007945 */ /* 0x000fe40003800200 */
[----:B------:R-:W3:Y:S03]  /*1220*/  LDC R4, c[0x0][0x388] ;  /* 0x0000e200ff047b82 */ /* 0x000ee60000000800 */
[----:B------:R-:W4:Y:S01]  /*1230*/  POPC R8, UR6 ;  /* 0x0000000600087d09 */ /* 0x000f220008000000 */
[----:B--2---:R-:W-:Y:S01]  /*1240*/  ULEA UR5, UR8, UR4, 0x18 ;  /* 0x0000000408057291 */ /* 0x004fe2000f8ec0ff */
[----:B-1----:R-:W-:-:S02]  /*1250*/  ISETP.EQ.U32.AND P0, PT, R9, R6, PT ;  /* 0x000000060900720c */ /* 0x002fc40003f02070 */
[----:B0-----:R-:W-:-:S06]  /*1260*/  LOP3.LUT R10, R5, UR6, RZ, 0xc0, !PT ;  /* 0x00000006050a7c12 */ /* 0x001fcc000f8ec0ff */
[----:B------:R-:W0:Y:S05]  /*1270*/  POPC R10, R10 ;  /* 0x0000000a000a7309 */ /* 0x000e2a0000000000 */
[----:B----4-:R-:W1:Y:S04]  /*1280*/  @P0 ATOMS.ADD R8, [UR5], R8 ;  /* 0x00000008ff08098c */ /* 0x010e680008000005 */
[----:B-1----:R-:W0:Y:S02]  /*1290*/  SHFL.IDX PT, R7, R8, R9, 0x1f ;  /* 0x00001f0908077589 */ /* 0x002e2400000e0000 */
[----:B0-----:R-:W-:-:S05]  /*12a0*/  IMAD.IADD R7, R7, 0x1, R10 ;  /* 0x0000000107077824 */ /* 0x001fca00078e020a */
[----:B---3--:R-:W-:-:S13]  /*12b0*/  ISETP.GE.AND P0, PT, R7, R4, PT ;  /* 0x000000040700720c */ /* 0x008fda0003f06270 */
[----:B------:R-:W-:Y:S05]  /*12c0*/  @!P0 BRA `(.L_x_17) ;  /* 0x00000000001c8947 */ /* 0x000fea0003800000 */
[----:B------:R-:W-:Y:S02]  /*12d0*/  VOTEU.ANY UR4, UPT, PT ;  /* 0x0000000000047886 */ /* 0x000fe400038e0100 */
[----:B------:R-:W-:Y:S02]  /*12e0*/  UFLO.U32 UR6, UR4 ;  /* 0x00000004000672bd */ /* 0x000fe400080e0000 */
[----:B------:R-:W-:-:S04]  /*12f0*/  UPOPC UR4, UR4 ;  /* 0x00000004000472bf */ /* 0x000fc80008000000 */
[----:B------:R-:W-:Y:S02]  /*1300*/  ISETP.EQ.U32.AND P0, PT, R6, UR6, PT ;  /* 0x0000000606007c0c */ /* 0x000fe4000bf02070 */
[----:B------:R-:W-:-:S11]  /*1310*/  IMAD R7, RZ, RZ, -UR4 ;  /* 0x80000004ff077e24 */ /* 0x000fd6000f8e02ff */
[----:B------:R1:W-:Y:S01]  /*1320*/  @P0 ATOMS.ADD RZ, [UR5], R7 ;  /* 0x00000007ffff098c */ /* 0x0003e20008000005 */
[----:B------:R-:W-:Y:S05]  /*1330*/  BRA `(.L_x_18) ;  /* 0x0000000000987947 */ /* 0x000fea0003800000 */
.L_x_17:
[----:B------:R-:W-:Y:S01]  /*1340*/  VOTEU.ANY UR6, UPT, PT ;  /* 0x0000000000067886 */ /* 0x000fe200038e0100 */
[----:B------:R-:W-:Y:S01]  /*1350*/  UIADD3 UR4, UPT, UPT, UR7, 0x4, URZ ;  /* 0x0000000407047890 */ /* 0x000fe2000fffe0ff */
[----:B------:R-:W0:Y:S01]  /*1360*/  FLO.U32 R11, UR6 ;  /* 0x00000006000b7d00 */ /* 0x000e2200080e0000 */
[----:B------:R-:W-:Y:S02]  /*1370*/  IABS R13, R4 ;  /* 0x00000004000d7213 */ /* 0x000fe40000000000 */
[----:B------:R-:W-:Y:S01]  /*1380*/  ULEA UR4, UR8, UR4, 0x18 ;  /* 0x0000000408047291 */ /* 0x000fe2000f8ec0ff */
[----:B------:R-:W-:Y:S02]  /*1390*/  LOP3.LUT R12, R5, UR6, RZ, 0xc0, !PT ;  /* 0x00000006050c7c12 */ /* 0x000fe4000f8ec0ff */
[----:B------:R-:W-:Y:S02]  /*13a0*/  ISETP.NE.AND P2, PT, R4, RZ, PT ;  /* 0x000000ff0400720c */ /* 0x000fe40003f45270 */
[----:B------:R-:W1:Y:S01]  /*13b0*/  POPC R10, UR6 ;  /* 0x00000006000a7d09 */ /* 0x000e620008000000 */
[----:B0-----:R-:W-:-:S07]  /*13c0*/  ISETP.EQ.U32.AND P0, PT, R11, R6, PT ;  /* 0x000000060b00720c */ /* 0x001fce0003f02070 */
[----:B------:R-:W0:Y:S08]  /*13d0*/  I2F.RP R14, R13 ;  /* 0x0000000d000e7306 */ /* 0x000e300000209400 */
[----:B------:R-:W-:Y:S01]  /*13e0*/  POPC R12, R12 ;  /* 0x0000000c000c7309 */ /* 0x000fe20000000000 */
[----:B-1----:R-:W1:Y:S01]  /*13f0*/  @P0 ATOMS.ADD R10, [UR4], R10 ;  /* 0x0000000aff0a098c */ /* 0x002e620008000004 */
[----:B------:R-:W-:-:S06]  /*1400*/  UIADD3 UR4, UPT, UPT, UR7, 0x10, URZ ;  /* 0x0000001007047890 */ /* 0x000fcc000fffe0ff */
[----:B0-----:R-:W0:Y:S01]  /*1410*/  MUFU.RCP R14, R14 ;  /* 0x0000000e000e7308 */ /* 0x001e220000001000 */
[----:B------:R-:W-:Y:S01]  /*1420*/  ULEA UR4, UR8, UR4, 0x18 ;  /* 0x0000000408047291 */ /* 0x000fe2000f8ec0ff */
[----:B0-----:R-:W-:Y:S01]  /*1430*/  IADD3 R8, PT, PT, R14, 0xffffffe, RZ ;  /* 0x0ffffffe0e087810 */ /* 0x001fe20007ffe0ff */
[----:B-1----:R-:W0:Y:S05]  /*1440*/  SHFL.IDX PT, R7, R10, R11, 0x1f ;  /* 0x00001f0b0a077589 */ /* 0x002e2a00000e0000 */
[----:B------:R1:W2:Y:S02]  /*1450*/  F2I.FTZ.U32.TRUNC.NTZ R9, R8 ;  /* 0x0000000800097305 */ /* 0x0002a4000021f000 */
[----:B-1----:R-:W-:-:S02]  /*1460*/  IMAD.MOV.U32 R8, RZ, RZ, RZ ;  /* 0x000000ffff087224 */ /* 0x002fc400078e00ff */
[----:B--2---:R-:W-:-:S04]  /*1470*/  IMAD.MOV R16, RZ, RZ, -R9 ;  /* 0x000000ffff107224 */ /* 0x004fc800078e0a09 */
[----:B------:R-:W-:Y:S02]  /*1480*/  IMAD R15, R16, R13, RZ ;  /* 0x0000000d100f7224 */ /* 0x000fe400078e02ff */
[----:B0-----:R-:W-:Y:S02]  /*1490*/  IMAD.IADD R7, R7, 0x1, R12 ;  /* 0x0000000107077824 */ /* 0x001fe400078e020c */
[----:B------:R-:W-:-:S03]  /*14a0*/  IMAD.HI.U32 R14, R9, R15, R8 ;  /* 0x0000000f090e7227 */ /* 0x000fc600078e0008 */
[----:B------:R-:W-:Y:S02]  /*14b0*/  IABS R16, R7 ;  /* 0x0000000700107213 */ /* 0x000fe40000000000 */
[----:B------:R-:W-:Y:S01]  /*14c0*/  ISETP.GE.AND P1, PT, R7, RZ, PT ;  /* 0x000000ff0700720c */ /* 0x000fe20003f26270 */
[----:B------:R-:W-:Y:S02]  /*14d0*/  IMAD R7, R2, 0x3e8, R3 ;  /* 0x000003e802077824 */ /* 0x000fe400078e0203 */
[----:B------:R-:W-:-:S04]  /*14e0*/  IMAD.MOV.U32 R9, RZ, RZ, R16 ;  /* 0x000000ffff097224 */ /* 0x000fc800078e0010 */
[----:B------:R-:W-:-:S04]  /*14f0*/  IMAD.HI.U32 R8, R14, R9, RZ ;  /* 0x000000090e087227 */ /* 0x000fc800078e00ff */
[----:B------:R-:W-:-:S04]  /*1500*/  IMAD.MOV R8, RZ, RZ, -R8 ;  /* 0x000000ffff087224 */ /* 0x000fc800078e0a08 */
[----:B------:R-:W-:-:S05]  /*1510*/  IMAD R8, R13, R8, R9 ;  /* 0x000000080d087224 */ /* 0x000fca00078e0209 */
[----:B------:R-:W-:-:S13]  /*1520*/  ISETP.GT.U32.AND P0, PT, R13, R8, PT ;  /* 0x000000080d00720c */ /* 0x000fda0003f04070 */
[----:B------:R-:W-:-:S04]  /*1530*/  @!P0 IADD3 R8, PT, PT, R8, -R13, RZ ;  /* 0x8000000d08088210 */ /* 0x000fc80007ffe0ff */
[----:B------:R-:W-:-:S13]  /*1540*/  ISETP.GT.U32.AND P0, PT, R13, R8, PT ;  /* 0x000000080d00720c */ /* 0x000fda0003f04070 */
[----:B------:R-:W-:-:S04]  /*1550*/  @!P0 IMAD.IADD R8, R8, 0x1, -R13 ;  /* 0x0000000108088824 */ /* 0x000fc800078e0a0d */
[----:B------:R-:W-:Y:S01]  /*1560*/  @!P1 IMAD.MOV R8, RZ, RZ, -R8 ;  /* 0x000000ffff089224 */ /* 0x000fe200078e0a08 */
[----:B------:R-:W-:-:S04]  /*1570*/  @!P2 LOP3.LUT R8, RZ, R4, RZ, 0x33, !PT ;  /* 0x00000004ff08a212 */ /* 0x000fc800078e33ff */
[----:B------:R-:W-:-:S05]  /*1580*/  LEA R8, R8, UR4, 0x2 ;  /* 0x0000000408087c11 */ /* 0x000fca000f8e10ff */
[----:B------:R0:W-:Y:S02]  /*1590*/  STS [R8], R7 ;  /* 0x0000000708007388 */ /* 0x0001e40000000800 */
.L_x_18:
[----:B------:R-:W-:Y:S05]  /*15a0*/  BSYNC.RECONVERGENT B0 ;  /* 0x0000000000007941 */ /* 0x000fea0003800200 */
.L_x_16:
[----:B------:R-:W-:Y:S01]  /*15b0*/  VOTEU.ANY UR4, UPT, PT ;  /* 0x0000000000047886 */ /* 0x000fe200038e0100 */
[----:B------:R-:W-:Y:S01]  /*15c0*/  BSSY.RECONVERGENT B0, `(.L_x_19) ;  /* 0x0000039000007945 */ /* 0x000fe20003800200 */
[----:B------:R-:W2:Y:S01]  /*15d0*/  FLO.U32 R9, UR4 ;  /* 0x0000000400097d00 */ /* 0x000ea200080e0000 */
[----:B------:R-:W-:-:S07]  /*15e0*/  LOP3.LUT R10, R5, UR4, RZ, 0xc0, !PT ;  /* 0x00000004050a7c12 */ /* 0x000fce000f8ec0ff */
[----:B0-----:R-:W0:Y:S01]  /*15f0*/  POPC R8, UR4 ;  /* 0x0000000400087d09 */ /* 0x001e220008000000 */
[----:B--2---:R-:W-:-:S07]  /*1600*/  ISETP.EQ.U32.AND P0, PT, R9, R6, PT ;  /* 0x000000060900720c */ /* 0x004fce0003f02070 */
[----:B------:R-:W2:Y:S06]  /*1610*/  POPC R10, R10 ;  /* 0x0000000a000a7309 */ /* 0x000eac0000000000 */
[----:B0-----:R-:W1:Y:S04]  /*1620*/  @P0 ATOMS.ADD R8, [UR5], R8 ;  /* 0x00000008ff08098c */ /* 0x001e680008000005 */
[----:B-1----:R-:W2:Y:S02]  /*1630*/  SHFL.IDX PT, R7, R8, R9, 0x1f ;  /* 0x00001f0908077589 */ /* 0x002ea400000e0000 */
        /* <DEDUP_REMOVED lines=10> */
.L_x_20:
        /* <DEDUP_REMOVED lines=15> */
[----:B0-----:R-:W-:Y:S01]  /*17d0*/  VIADD R6, R12, 0xffffffe ;  /* 0x0ffffffe0c067836 */ /* 0x001fe20000000000 */
[----:B-1----:R-:W0:Y:S05]  /*17e0*/  SHFL.IDX PT, R9, R8, R9, 0x1f ;  /* 0x00001f0908097589 */ /* 0x002e2a00000e0000 */
[----:B------:R1:W2:Y:S02]  /*17f0*/  F2I.FTZ.U32.TRUNC.NTZ R7, R6 ;  /* 0x0000000600077305 */ /* 0x0002a4000021f000 */
[----:B-1----:R-:W-:Y:S01]  /*1800*/  IMAD.MOV.U32 R6, RZ, RZ, RZ ;  /* 0x000000ffff067224 */ /* 0x002fe200078e00ff */
[----:B--2---:R-:W-:-:S05]  /*1810*/  IADD3 R14, PT, PT, RZ, -R7, RZ ;  /* 0x80000007ff0e7210 */ /* 0x004fca0007ffe0ff */
        /* <DEDUP_REMOVED lines=11> */
[----:B------:R-:W-:-:S05]  /*18d0*/  @!P0 IMAD.IADD R6, R6, 0x1, -R11 ;  /* 0x0000000106068824 */ /* 0x000fca00078e0a0b */
[----:B------:R-:W-:-:S13]  /*18e0*/  ISETP.GT.U32.AND P0, PT, R11, R6, PT ;  /* 0x000000060b00720c */ /* 0x000fda0003f04070 */
[----:B------:R-:W-:-:S05]  /*18f0*/  @!P0 IADD3 R6, PT, PT, R6, -R11, RZ ;  /* 0x8000000b06068210 */ /* 0x000fca0007ffe0ff */
[----:B------:R-:W-:Y:S01]  /*1900*/  @!P1 IMAD.MOV R6, RZ, RZ, -R6 ;  /* 0x000000ffff069224 */ /* 0x000fe200078e0a06 */
[----:B------:R-:W-:Y:S01]  /*1910*/  @!P2 LOP3.LUT R6, RZ, R4, RZ, 0x33, !PT ;  /* 0x00000004ff06a212 */ /* 0x000fe200078e33ff */
[----:B------:R-:W-:-:S03]  /*1920*/  VIADD R4, R5, 0x1 ;  /* 0x0000000105047836 */ /* 0x000fc60000000000 */
[----:B------:R-:W-:-:S05]  /*1930*/  LEA R5, R6, UR4, 0x2 ;  /* 0x0000000406057c11 */ /* 0x000fca000f8e10ff */
[----:B------:R1:W-:Y:S02]  /*1940*/  STS [R5], R4 ;  /* 0x0000000405007388 */ /* 0x0003e40000000800 */
.L_x_21:
[----:B------:R-:W-:Y:S05]  /*1950*/  BSYNC.RECONVERGENT B0 ;  /* 0x0000000000007941 */ /* 0x000fea0003800200 */
.L_x_19:
[----:B------:R-:W-:-:S07]  /*1960*/  VIADD R3, R3, 0x2 ;  /* 0x0000000203037836 */ /* 0x000fce0000000000 */
.L_x_15:
[----:B------:R-:W2:Y:S02]  /*1970*/  LDCU UR4, c[0x0][0x398] ;  /* 0x00007300ff0477ac */ /* 0x000ea40008000800 */
[----:B--2---:R-:W-:-:S04]  /*1980*/  ULOP3.LUT UR4, UR4, 0x1, URZ, 0xc0, !UPT ;  /* 0x0000000104047892 */ /* 0x004fc8000f8ec0ff */
[----:B------:R-:W-:-:S09]  /*1990*/  UISETP.NE.U32.AND UP0, UPT, UR4, 0x1, UPT ;  /* 0x000000010400788c */ /* 0x000fd2000bf05070 */
[----:B------:R-:W-:Y:S05]  /*19a0*/  BRA.U UP0, `(.L_x_0) ;  /* 0x0000000500047547 */ /* 0x000fea000b800000 */
[----:B0-----:R-:W0:Y:S01]  /*19b0*/  S2R R10, SR_LANEID ;  /* 0x00000000000a7919 */ /* 0x001e220000000000 */
[----:B------:R-:W2:Y:S01]  /*19c0*/  S2UR UR8, SR_CgaCtaId ;  /* 0x00000000000879c3 */ /* 0x000ea20000008800 */
[----:B------:R-:W-:Y:S01]  /*19d0*/  VOTEU.ANY UR6, UPT, PT ;  /* 0x0000000000067886 */ /* 0x000fe200038e0100 */
[----:B------:R-:W-:Y:S01]  /*19e0*/  UMOV UR7, 0x400 ;  /* 0x0000040000077882 */ /* 0x000fe20000000000 */
[----:B-1----:R-:W0:Y:S01]  /*19f0*/  FLO.U32 R7, UR6 ;  /* 0x0000000600077d00 */ /* 0x002e2200080e0000 */
[----:B------:R-:W-:Y:S01]  /*1a00*/  UIADD3 UR4, UPT, UPT, UR7, 0x8, URZ ;  /* 0x0000000807047890 */ /* 0x000fe2000fffe0ff */
[----:B------:R-:W1:Y:S01]  /*1a10*/  S2R R11, SR_LTMASK ;  /* 0x00000000000b7919 */ /* 0x000e620000003900 */
[----:B------:R-:W-:Y:S02]  /*1a20*/  BSSY.RECONVERGENT B0, `(.L_x_0) ;  /* 0x0000039000007945 */ /* 0x000fe40003800200 */
[----:B------:R-:W3:Y:S03]  /*1a30*/  LDC R4, c[0x0][0x388] ;  /* 0x0000e200ff047b82 */ /* 0x000ee60000000800 */
[----:B------:R-:W4:Y:S01]  /*1a40*/  POPC R6, UR6 ;  /* 0x0000000600067d09 */ /* 0x000f220008000000 */
[----:B--2---:R-:W-:Y:S01]  /*1a50*/  ULEA UR5, UR8, UR4, 0x18 ;  /* 0x0000000408057291 */ /* 0x004fe2000f8ec0ff */
[----:B0-----:R-:W-:-:S02]  /*1a60*/  ISETP.EQ.U32.AND P0, PT, R7, R10, PT ;  /* 0x0000000a0700720c */ /* 0x001fc40003f02070 */
[----:B-1----:R-:W-:-:S06]  /*1a70*/  LOP3.LUT R8, R11, UR6, RZ, 0xc0, !PT ;  /* 0x000000060b087c12 */ /* 0x002fcc000f8ec0ff */
        /* <DEDUP_REMOVED lines=13> */
.L_x_22:
[----:B------:R-:W-:Y:S01]  /*1b50*/  VOTEU.ANY UR6, UPT, PT ;  /* 0x0000000000067886 */ /* 0x000fe200038e0100 */
[----:B------:R-:W-:Y:S01]  /*1b60*/  UIADD3 UR4, UPT, UPT, UR7, 0x4, URZ ;  /* 0x0000000407047890 */ /* 0x000fe2000fffe0ff */
[----:B------:R-:W0:Y:S01]  /*1b70*/  FLO.U32 R9, UR6 ;  /* 0x0000000600097d00 */ /* 0x000e2200080e0000 */
[----:B------:R-:W-:Y:S01]  /*1b80*/  IABS R13, R4 ;  /* 0x00000004000d7213 */ /* 0x000fe20000000000 */
[----:B------:R-:W-:Y:S01]  /*1b90*/  IMAD R3, R2, 0x3e8, R3 ;  /* 0x000003e802037824 */ /* 0x000fe200078e0203 */
[----:B------:R-:W-:Y:S01]  /*1ba0*/  ULEA UR4, UR8, UR4, 0x18 ;  /* 0x0000000408047291 */ /* 0x000fe2000f8ec0ff */
[----:B------:R-:W-:-:S04]  /*1bb0*/  ISETP.NE.AND P2, PT, R4, RZ, PT ;  /* 0x000000ff0400720c */ /* 0x000fc80003f45270 */
[----:B------:R-:W1:Y:S01]  /*1bc0*/  POPC R8, UR6 ;  /* 0x0000000600087d09 */ /* 0x000e620008000000 */
[----:B0-----:R-:W-:-:S07]  /*1bd0*/  ISETP.EQ.U32.AND P0, PT, R9, R10, PT ;  /* 0x0000000a0900720c */ /* 0x001fce0003f02070 */
[----:B------:R-:W0:Y:S01]  /*1be0*/  I2F.RP R12, R13 ;  /* 0x0000000d000c7306 */ /* 0x000e220000209400 */
[----:B------:R-:W-:-:S07]  /*1bf0*/  LOP3.LUT R10, R11, UR6, RZ, 0xc0, !PT ;  /* 0x000000060b0a7c12 */ /* 0x000fce000f8ec0ff */
        /* <DEDUP_REMOVED lines=14> */
[----:B------:R-:W-:-:S03]  /*1ce0*/  ISETP.GE.AND P1, PT, R5, RZ, PT ;  /* 0x000000ff0500720c */ /* 0x000fc60003f26270 */
        /* <DEDUP_REMOVED lines=12> */
.L_x_23:
[----:B------:R-:W-:Y:S05]  /*1db0*/  BSYNC.RECONVERGENT B0 ;  /* 0x0000000000007941 */ /* 0x000fea0003800200 */
.L_x_0:
[----:B------:R-:W2:Y:S01]  /*1dc0*/  LDCU UR8, c[0x0][0x398] ;  /* 0x00007300ff0877ac */ /* 0x000ea20008000800 */
[----:B------:R-:W3:Y:S01]  /*1dd0*/  LDCU.64 UR12, c[0x0][0x358] ;  /* 0x00006b00ff0c77ac */ /* 0x000ee20008000a00 */
[----:B--2---:R-:W-:Y:S01]  /*1de0*/  UISETP.GE.AND UP0, UPT, UR8, 0x1, UPT ;  /* 0x000000010800788c */ /* 0x004fe2000bf06270 */
[----:B------:R-:W-:Y:S08]  /*1df0*/  BAR.SYNC.DEFER_BLOCKING 0x0 ;  /* 0x0000000000007b1d */ /* 0x000ff00000010000 */
[----:B---3--:R-:W-:Y:S05]  /*1e00*/  BRA.U !UP0, `(.L_x_24) ;  /* 0x0000001908f07547 */ /* 0x008fea000b800000 */
[----:B------:R-:W-:Y:S02]  /*1e10*/  UISETP.GE.U32.AND UP0, UPT, UR8, 0x4, UPT ;  /* 0x000000040800788c */ /* 0x000fe4000bf06070 */
[----:B01----:R-:W-:Y:S01]  /*1e20*/  IMAD R4, R2, UR8, RZ ;  /* 0x0000000802047c24 */ /* 0x003fe2000f8e02ff */
[----:B------:R-:W-:Y:S01]  /*1e30*/  ULOP3.LUT UR11, UR8, 0x3, URZ, 0xc0, !UPT ;  /* 0x00000003080b7892 */ /* 0x000fe2000f8ec0ff */
[----:B------:R-:W-:-:S05]  /*1e40*/  UMOV UR4, URZ ;  /* 0x000000ff00047c82 */ /* 0x000fca0008000000 */
[----:B------:R-:W-:Y:S06]  /*1e50*/  BRA.U !UP0, `(.L_x_25) ;  /* 0x0000000d08dc7547 */ /* 0x000fec000b800000 */
[----:B------:R-:W0:Y:S01]  /*1e60*/  S2UR UR10, SR_CgaCtaId ;  /* 0x00000000000a79c3 */ /* 0x000e220000008800 */
[----:B------:R-:W1:Y:S01]  /*1e70*/  LDCU.64 UR6, c[0x0][0x390] ;  /* 0x00007200ff0677ac */ /* 0x000e620008000a00 */
[----:B------:R-:W-:Y:S01]  /*1e80*/  IMAD.MOV.U32 R6, RZ, RZ, R4 ;  /* 0x000000ffff067224 */ /* 0x000fe200078e0004 */
[----:B------:R-:W-:Y:S02]  /*1e90*/  UMOV UR4, 0x400 ;  /* 0x0000040000047882 */ /* 0x000fe40000000000 */
[----:B------:R-:W-:-:S03]  /*1ea0*/  UIADD3 UR9, UPT, UPT, UR4, 0x8, URZ ;  /* 0x0000000804097890 */ /* 0x000fc6000fffe0ff */
[----:B------:R-:W2:Y:S01]  /*1eb0*/  LDC R14, c[0x0][0x388] ;  /* 0x0000e200ff0e7b82 */ /* 0x000ea20000000800 */
[----:B------:R-:W-:Y:S02]  /*1ec0*/  ULOP3.LUT UR4, UR8, 0x7ffffffc, URZ, 0xc0, !UPT ;  /* 0x7ffffffc08047892 */ /* 0x000fe4000f8ec0ff */
[----:B-1----:R-:W-:-:S04]  /*1ed0*/  UIADD3 UR5, UP0, UPT, UR6, 0x8, URZ ;  /* 0x0000000806057890 */ /* 0x002fc8000ff1e0ff */
[----:B------:R-:W-:Y:S02]  /*1ee0*/  UIADD3.X UR6, UPT, UPT, URZ, UR7, URZ, UP0, !UPT ;  /* 0x00000007ff067290 */ /* 0x000fe400087fe4ff */
[----:B0-----:R-:W-:Y:S02]  /*1ef0*/  ULEA UR9, UR10, UR9, 0x18 ;  /* 0x000000090a097291 */ /* 0x001fe4000f8ec0ff */
[----:B------:R-:W-:-:S04]  /*1f00*/  UIADD3 UR7, UPT, UPT, -UR4, URZ, URZ ;  /* 0x000000ff04077290 */ /* 0x000fc8000fffe1ff */
[----:B------:R-:W-:-:S08]  /*1f10*/  IMAD.U32 R10, RZ, RZ, UR9 ;  /* 0x00000009ff0a7e24 */ /* 0x000fd0000f8e00ff */
.L_x_38:
[----:B0-----:R-:W0:Y:S01]  /*1f20*/  S2R R9, SR_LANEID ;  /* 0x0000000000097919 */ /* 0x001e220000000000 */
[----:B------:R-:W-:Y:S01]  /*1f30*/  VOTEU.ANY UR8, UPT, PT ;  /* 0x0000000000087886 */ /* 0x000fe200038e0100 */
[----:B------:R-:W-:Y:S01]  /*1f40*/  UIADD3 UR7, UPT, UPT, UR7, 0x4, URZ ;  /* 0x0000000407077890 */ /* 0x000fe2000fffe0ff */
[----:B------:R-:W0:Y:S01]  /*1f50*/  FLO.U32 R8, UR8 ;  /* 0x0000000800087d00 */ /* 0x000e2200080e0000 */
[----:B------:R-:W-:Y:S01]  /*1f60*/  UPOPC UR9, UR8 ;  /* 0x00000008000972bf */ /* 0x000fe20008000000 */
[----:B-1--4-:R-:W1:Y:S01]  /*1f70*/  S2R R5, SR_LTMASK ;  /* 0x0000000000057919 */ /* 0x012e620000003900 */
[----:B------:R-:W-:Y:S01]  /*1f80*/  UISETP.NE.AND UP0, UPT, UR7, URZ, UPT ;  /* 0x000000ff0700728c */ /* 0x000fe2000bf05270 */
[----:B------:R-:W-:Y:S03]  /*1f90*/  BSSY.RECONVERGENT B0, `(.L_x_26) ;  /* 0x000003b000007945 */ /* 0x000fe60003800200 */
[----:B------:R-:W-:Y:S01]  /*1fa0*/  IMAD R3, RZ, RZ, -UR9 ;  /* 0x80000009ff037e24 */ /* 0x000fe2000f8e02ff */
[----:B0-----:R-:W-:-:S02]  /*1fb0*/  ISETP.EQ.U32.AND P0, PT, R8, R9, PT ;  /* 0x000000090800720c */ /* 0x001fc40003f02070 */
[----:B-1----:R-:W-:-:S06]  /*1fc0*/  LOP3.LUT R7, R5, UR8, RZ, 0xc0, !PT ;  /* 0x0000000805077c12 */ /* 0x002fcc000f8ec0ff */
[----:B------:R-:W0:Y:S05]  /*1fd0*/  POPC R7, R7 ;  /* 0x0000000700077309 */ /* 0x000e2a0000000000 */
[----:B------:R-:W1:Y:S04]  /*1fe0*/  @P0 ATOMS.ADD R3, [R10], R3 ;  /* 0x000000030a03038c */ /* 0x000e680000000000 */
[----:B-1----:R-:W0:Y:S02]  /*1ff0*/  SHFL.IDX PT, R2, R3, R8, 0x1f ;  /* 0x00001f0803027589 */ /* 0x002e2400000e0000 */
[----:B0-----:R-:W-:-:S04]  /*2000*/  IADD3 R2, PT, PT, R2, -R7, RZ ;  /* 0x8000000702027210 */ /* 0x001fc80007ffe0ff */
[----:B------:R-:W-:-:S13]  /*2010*/  ISETP.GE.AND P0, PT, R2, 0x1, PT ;  /* 0x000000010200780c */ /* 0x000fda0003f06270 */
[----:B---3--:R-:W-:Y:S05]  /*2020*/  @!P0 BRA `(.L_x_27) ;  /* 0x0000000000a48947 */ /* 0x008fea0003800000 */
[----:B------:R-:W0:Y:S01]  /*2030*/  S2UR UR10, SR_CgaCtaId ;  /* 0x00000000000a79c3 */ /* 0x000e220000008800 */
[----:B------:R-:W-:Y:S01]  /*2040*/  VOTEU.ANY UR8, UPT, PT ;  /* 0x0000000000087886 */ /* 0x000fe200038e0100 */
[----:B------:R-:W-:Y:S01]  /*2050*/  UMOV UR9, 0x400 ;  /* 0x0000040000097882 */ /* 0x000fe20000000000 */
[----:B------:R-:W1:Y:S01]  /*2060*/  FLO.U32 R16, UR8 ;  /* 0x0000000800107d00 */ /* 0x000e6200080e0000 */
[----:B------:R-:W-:Y:S01]  /*2070*/  IMAD.U32 R7, RZ, RZ, UR9 ;  /* 0x00000009ff077e24 */ /* 0x000fe2000f8e00ff */
[----:B--2---:R-:W-:Y:S02]  /*2080*/  IABS R10, R14 ;  /* 0x0000000e000a7213 */ /* 0x004fe40000000000 */
[----:B------:R-:W-:Y:S02]  /*2090*/  LOP3.LUT R15, R5, UR8, RZ, 0xc0, !PT ;  /* 0x00000008050f7c12 */ /* 0x000fe4000f8ec0ff */
[----:B------:R-:W-:Y:S02]  /*20a0*/  ISETP.NE.AND P2, PT, R14, RZ, PT ;  /* 0x000000ff0e00720c */ /* 0x000fe40003f45270 */
[----:B------:R-:W2:Y:S01]  /*20b0*/  POPC R12, UR8 ;  /* 0x00000008000c7d09 */ /* 0x000ea20008000000 */
[----:B-1----:R-:W-:-:S07]  /*20c0*/  ISETP.EQ.U32.AND P0, PT, R16, R9, PT ;  /* 0x000000091000720c */ /* 0x002fce0003f02070 */
[----:B------:R-:W1:Y:S01]  /*20d0*/  I2F.RP R17, R10 ;  /* 0x0000000a00117306 */ /* 0x000e620000209400 */
[----:B0-----:R-:W-:-:S07]  /*20e0*/  IMAD.U32 R8, RZ, RZ, UR10 ;  /* 0x0000000aff087e24 */ /* 0x001fce000f8e00ff */
[----:B------:R-:W-:Y:S01]  /*20f0*/  POPC R2, R15 ;  /* 0x0000000f00027309 */ /* 0x000fe20000000000 */
[----:B------:R-:W-:-:S06]  /*2100*/  LEA R13, R8, R7, 0x18 ;  /* 0x00000007080d7211 */ /* 0x000fcc00078ec0ff */
[----:B--2---:R-:W0:Y:S01]  /*2110*/  @P0 ATOMS.ADD R13, [R13], R12 ;  /* 0x0000000c0d0d038c */ /* 0x004e220000000000 */
[----:B-1----:R-:W1:Y:S02]  /*2120*/  MUFU.RCP R17, R17 ;  /* 0x0000001100117308 */ /* 0x002e640000001000 */
[----:B-1----:R-:W-:-:S06]  /*2130*/  VIADD R18, R17, 0xffffffe ;  /* 0x0ffffffe11127836 */ /* 0x002fcc0000000000 */
[----:B------:R-:W1:Y:S01]  /*2140*/  F2I.FTZ.U32.TRUNC.NTZ R3, R18 ;  /* 0x0000001200037305 */ /* 0x000e62000021f000 */
[----:B0-----:R-:W0:Y:S01]  /*2150*/  SHFL.IDX PT, R11, R13, R16, 0x1f ;  /* 0x00001f100d0b7589 */ /* 0x001e2200000e0000 */
[----:B-1----:R-:W-:-:S04]  /*2160*/  IMAD.MOV R19, RZ, RZ, -R3 ;  /* 0x000000ffff137224 */ /* 0x002fc800078e0a03 */
[----:B------:R-:W-:Y:S02]  /*2170*/  IMAD R19, R19, R10, RZ ;  /* 0x0000000a13137224 */ /* 0x000fe400078e02ff */
[----:B0-----:R-:W-:Y:S02]  /*2180*/  IMAD.IADD R11, R11, 0x1, R2 ;  /* 0x000000010b0b7824 */ /* 0x001fe400078e0202 */
[----:B------:R-:W-:-:S03]  /*2190*/  HFMA2 R2, -RZ, RZ, 0, 0 ;  /* 0x00000000ff027431 */ /* 0x000fc600000001ff */
[----:B------:R-:W-:Y:S02]  /*21a0*/  IABS R12, R11 ;  /* 0x0000000b000c7213 */ /* 0x000fe40000000000 */
[----:B------:R-:W-:Y:S01]  /*21b0*/  ISETP.GE.AND P1, PT, R11, RZ, PT ;  /* 0x000000ff0b00720c */ /* 0x000fe20003f26270 */
[----:B------:R-:W-:Y:S02]  /*21c0*/  VIADD R11, R7, 0x10 ;  /* 0x00000010070b7836 */ /* 0x000fe40000000000 */
[----:B------:R-:W-:-:S04]  /*21d0*/  IMAD.HI.U32 R2, R3, R19, R2 ;  /* 0x0000001303027227 */ /* 0x000fc800078e0002 */
[----:B------:R-:W-:-:S04]  /*21e0*/  IMAD.MOV.U32 R3, RZ, RZ, R12 ;  /* 0x000000ffff037224 */ /* 0x000fc800078e000c */
[----:B------:R-:W-:-:S04]  /*21f0*/  IMAD.HI.U32 R2, R2, R3, RZ ;  /* 0x0000000302027227 */ /* 0x000fc800078e00ff */
[----:B------:R-:W-:-:S04]  /*2200*/  IMAD.MOV R2, RZ, RZ, -R2 ;  /* 0x000000ffff027224 */ /* 0x000fc800078e0a02 */
[----:B------:R-:W-:Y:S01]  /*2210*/  IMAD R3, R10, R2, R3 ;  /* 0x000000020a037224 */ /* 0x000fe200078e0203 */
[----:B------:R-:W-:-:S04]  /*2220*/  LEA R2, R8, R11, 0x18 ;  /* 0x0000000b08027211 */ /* 0x000fc800078ec0ff */
[----:B------:R-:W-:-:S13]  /*2230*/  ISETP.GT.U32.AND P0, PT, R10, R3, PT ;  /* 0x000000030a00720c */ /* 0x000fda0003f04070 */
[----:B------:R-:W-:-:S05]  /*2240*/  @!P0 IMAD.IADD R3, R3, 0x1, -R10 ;  /* 0x0000000103038824 */ /* 0x000fca00078e0a0a */
[----:B------:R-:W-:-:S13]  /*2250*/  ISETP.GT.U32.AND P0, PT, R10, R3, PT ;  /* 0x000000030a00720c */ /* 0x000fda0003f04070 */
[----:B------:R-:W-:-:S05]  /*2260*/  @!P0 IMAD.IADD R3, R3, 0x1, -R10 ;  /* 0x0000000103038824 */ /* 0x000fca00078e0a0a */
[----:B------:R-:W-:Y:S02]  /*2270*/  @!P1 IADD3 R3, PT, PT, -R3, RZ, RZ ;  /* 0x000000ff03039210 */ /* 0x000fe40007ffe1ff */
[----:B------:R-:W-:-:S05]  /*2280*/  @!P2 LOP3.LUT R3, RZ, R14, RZ, 0x33, !PT ;  /* 0x0000000eff03a212 */ /* 0x000fca00078e33ff */
[----:B------:R-:W-:-:S05]  /*2290*/  IMAD R3, R3, 0x4, R2 ;  /* 0x0000000403037824 */ /* 0x000fca00078e0202 */
[----:B------:R0:W1:Y:S01]  /*22a0*/  LDS R11, [R3] ;  /* 0x00000000030b7984 */ /* 0x0000620000000800 */
[----:B------:R-:W-:Y:S05]  /*22b0*/  BRA `(.L_x_28) ;  /* 0x0000000000207947 */ /* 0x000fea0003800000 */
.L_x_27:
[----:B------:R-:W0:Y:S01]  /*22c0*/  S2UR UR9, SR_CgaCtaId ;  /* 0x00000000000979c3 */ /* 0x000e220000008800 */
[----:B------:R-:W-:Y:S01]  /*22d0*/  UMOV UR8, 0x400 ;  /* 0x0000040000087882 */ /* 0x000fe20000000000 */
[----:B------:R-:W-:Y:S02]  /*22e0*/  IMAD.MOV.U32 R11, RZ, RZ, -0x1 ;  /* 0xffffffffff0b7424 */ /* 0x000fe400078e00ff */
[----:B------:R-:W-:-:S04]  /*22f0*/  IMAD.U32 R7, RZ, RZ, UR8 ;  /* 0x00000008ff077e24 */ /* 0x000fc8000f8e00ff */
[----:B------:R-:W-:Y:S02]  /*2300*/  VIADD R3, R7, 0x8 ;  /* 0x0000000807037836 */ /* 0x000fe40000000000 */
[----:B0-----:R-:W-:-:S05]  /*2310*/  IMAD.U32 R8, RZ, RZ, UR9 ;  /* 0x00000009ff087e24 */ /* 0x001fca000f8e00ff */
[----:B------:R-:W-:-:S05]  /*2320*/  LEA R3, R8, R3, 0x18 ;  /* 0x0000000308037211 */ /* 0x000fca00078ec0ff */
[----:B------:R3:W-:Y:S02]  /*2330*/  ATOMS.POPC.INC.32 RZ, [R3+URZ] ;  /* 0x0000000003ff7f8c */ /* 0x0007e4000d8000ff */
.L_x_28:
[----:B------:R-:W-:Y:S05]  /*2340*/  BSYNC.RECONVERGENT B0 ;  /* 0x0000000000007941 */ /* 0x000fea0003800200 */
.L_x_26:
[----:B------:R-:W-:Y:S01]  /*2350*/  VOTEU.ANY UR8, UPT, PT ;  /* 0x0000000000087886 */ /* 0x000fe200038e0100 */
[----:B0--3--:R-:W-:Y:S01]  /*2360*/  IADD3 R3, PT, PT, R7, 0x8, RZ ;  /* 0x0000000807037810 */ /* 0x009fe20007ffe0ff */
[----:B------:R-:W0:Y:S01]  /*2370*/  FLO.U32 R16, UR8 ;  /* 0x0000000800107d00 */ /* 0x000e2200080e0000 */
[----:B------:R-:W-:Y:S02]  /*2380*/  UPOPC UR9, UR8 ;  /* 0x00000008000972bf */ /* 0x000fe40008000000 */
[----:B------:R-:W-:Y:S01]  /*2390*/  LOP3.LUT R15, R5, UR8, RZ, 0xc0, !PT ;  /* 0x00000008050f7c12 */ /* 0x000fe2000f8ec0ff */
[----:B------:R-:W-:Y:S01]  /*23a0*/  IMAD.U32 R2, RZ, RZ, UR5 ;  /* 0x00000005ff027e24 */ /* 0x000fe2000f8e00ff */
[----:B------:R-:W-:Y:S01]  /*23b0*/  LEA R10, R8, R3, 0x18 ;  /* 0x00000003080a7211 */ /* 0x000fe200078ec0ff */
[----:B------:R-:W-:Y:S01]  /*23c0*/  IMAD.U32 R3, RZ, RZ, UR6 ;  /* 0x00000006ff037e24 */ /* 0x000fe2000f8e00ff */
[----:B------:R-:W-:Y:S01]  /*23d0*/  BSSY.RECONVERGENT B0, `(.L_x_29) ;  /* 0x0000031000007945 */ /* 0x000fe20003800200 */
[----:B------:R-:W-:Y:S01]  /*23e0*/  IMAD R13, RZ, RZ, -UR9 ;  /* 0x80000009ff0d7e24 */ /* 0x000fe2000f8e02ff */
[----:B------:R-:W3:Y:S01]  /*23f0*/  POPC R15, R15 ;  /* 0x0000000f000f7309 */ /* 0x000ee20000000000 */
[----:B------:R-:W-:-:S05]  /*2400*/  IMAD.WIDE R2, R6, 0x4, R2 ;  /* 0x0000000406027825 */ /* 0x000fca00078e0202 */
[----:B-1----:R-:W-:Y:S01]  /*2410*/  STG.E desc[UR12][R2.64+-0x8], R11 ;  /* 0xfffff80b02007986 */ /* 0x002fe2000c10190c */
[----:B0-----:R-:W-:-:S13]  /*2420*/  ISETP.EQ.U32.AND P0, PT, R16, R9, PT ;  /* 0x000000091000720c */ /* 0x001fda0003f02070 */
[----:B------:R-:W0:Y:S04]  /*2430*/  @P0 ATOMS.ADD R13, [R10], R13 ;  /* 0x0000000d0a0d038c */ /* 0x000e280000000000 */
[----:B0-----:R-:W3:Y:S02]  /*2440*/  SHFL.IDX PT, R12, R13, R16, 0x1f ;  /* 0x00001f100d0c7589 */ /* 0x001ee400000e0000 */
[----:B---3--:R-:W-:-:S05]  /*2450*/  IMAD.IADD R12, R12, 0x1, -R15 ;  /* 0x000000010c0c7824 */ /* 0x008fca00078e0a0f */
[----:B------:R-:W-:-:S13]  /*2460*/  ISETP.GT.AND P0, PT, R12, RZ, PT ;  /* 0x000000ff0c00720c */ /* 0x000fda0003f04270 */
[----:B------:R-:W-:Y:S05]  /*2470*/  @P0 BRA `(.L_x_30) ;  /* 0x00000000000c0947 */ /* 0x000fea0003800000 */
[----:B------:R0:W-:Y:S01]  /*2480*/  ATOMS.POPC.INC.32 RZ, [R10+URZ] ;  /* 0x000000000aff7f8c */ /* 0x0001e2000d8000ff */
[----:B------:R-:W-:Y:S01]  /*2490*/  IMAD.MOV.U32 R11, RZ, RZ, -0x1 ;  /* 0xffffffffff0b7424 */ /* 0x000fe200078e00ff */
[----:B------:R-:W-:Y:S06]  /*24a0*/  BRA `(.L_x_31) ;  /* 0x00000000008c7947 */ /* 0x000fec0003800000 */
.L_x_30:
[----:B------:R-:W-:Y:S01]  /*24b0*/  VOTEU.ANY UR8, UPT, PT ;  /* 0x0000000000087886 */ /* 0x000fe200038e0100 */
[----:B--2---:R-:W-:Y:S01]  /*24c0*/  IABS R11, R14 ;  /* 0x0000000e000b7213 */ /* 0x004fe20000000000 */
[----:B------:R-:W0:Y:S01]  /*24d0*/  FLO.U32 R18, UR8 ;  /* 0x0000000800127d00 */ /* 0x000e2200080e0000 */
[----:B------:R-:W-:Y:S02]  /*24e0*/  LEA R17, R8, R7, 0x18 ;  /* 0x0000000708117211 */ /* 0x000fe400078ec0ff */
[----:B------:R-:W-:Y:S02]  /*24f0*/  LOP3.LUT R19, R5, UR8, RZ, 0xc0, !PT ;  /* 0x0000000805137c12 */ /* 0x000fe4000f8ec0ff */
[----:B------:R-:W-:-:S03]  /*2500*/  ISETP.NE.AND P2, PT, R14, RZ, PT ;  /* 0x000000ff0e00720c */ /* 0x000fc60003f45270 */
        /* <DEDUP_REMOVED lines=8> */
[----:B------:R-:W1:Y:S02]  /*2590*/  F2I.FTZ.U32.TRUNC.NTZ R13, R13 ;  /* 0x0000000d000d7305 */ /* 0x000e64000021f000 */
[----:B-1----:R-:W-:-:S04]  /*25a0*/  IMAD.MOV R22, RZ, RZ, -R13 ;  /* 0x000000ffff167224 */ /* 0x002fc800078e0a0d */
[----:B------:R-:W-:Y:S02]  /*25b0*/  IMAD R21, R22, R11, RZ ;  /* 0x0000000b16157224 */ /* 0x000fe400078e02ff */
[----:B0-----:R-:W-:Y:S02]  /*25c0*/  IMAD.IADD R15, R15, 0x1, R12 ;  /* 0x000000010f0f7824 */ /* 0x001fe400078e020c */
[----:B------:R-:W-:-:S03]  /*25d0*/  IMAD.MOV.U32 R12, RZ, RZ, RZ ;  /* 0x000000ffff0c7224 */ /* 0x000fc600078e00ff */
[----:B------:R-:W-:Y:S01]  /*25e0*/  IABS R16, R15 ;  /* 0x0000000f00107213 */ /* 0x000fe20000000000 */
[----:B------:R-:W-:Y:S01]  /*25f0*/  IMAD.HI.U32 R21, R13, R21, R12 ;  /* 0x000000150d157227 */ /* 0x000fe200078e000c */
[----:B------:R-:W-:-:S05]  /*2600*/  ISETP.GE.AND P1, PT, R15, RZ, PT ;  /* 0x000000ff0f00720c */ /* 0x000fca0003f26270 */
[----:B------:R-:W-:-:S04]  /*2610*/  IMAD.HI.U32 R12, R21, R16, RZ ;  /* 0x00000010150c7227 */ /* 0x000fc800078e00ff */
[----:B------:R-:W-:-:S04]  /*2620*/  IMAD.MOV R12, RZ, RZ, -R12 ;  /* 0x000000ffff0c7224 */ /* 0x000fc800078e0a0c */
[----:B------:R-:W-:-:S05]  /*2630*/  IMAD R12, R11, R12, R16 ;  /* 0x0000000c0b0c7224 */ /* 0x000fca00078e0210 */
[----:B------:R-:W-:-:S13]  /*2640*/  ISETP.GT.U32.AND P0, PT, R11, R12, PT ;  /* 0x0000000c0b00720c */ /* 0x000fda0003f04070 */
[----:B------:R-:W-:-:S05]  /*2650*/  @!P0 IMAD.IADD R12, R12, 0x1, -R11 ;  /* 0x000000010c0c8824 */ /* 0x000fca00078e0a0b */
[----:B------:R-:W-:-:S13]  /*2660*/  ISETP.GT.U32.AND P0, PT, R11, R12, PT ;  /* 0x0000000c0b00720c */ /* 0x000fda0003f04070 */
[----:B------:R-:W-:Y:S01]  /*2670*/  @!P0 IADD3 R12, PT, PT, R12, -R11, RZ ;  /* 0x8000000b0c0c8210 */ /* 0x000fe20007ffe0ff */
[----:B------:R-:W-:-:S04]  /*2680*/  VIADD R11, R7, 0x10 ;  /* 0x00000010070b7836 */ /* 0x000fc80000000000 */
[----:B------:R-:W-:Y:S01]  /*2690*/  @!P1 IMAD.MOV R12, RZ, RZ, -R12 ;  /* 0x000000ffff0c9224 */ /* 0x000fe200078e0a0c */
[----:B------:R-:W-:Y:S02]  /*26a0*/  LEA R11, R8, R11, 0x18 ;  /* 0x0000000b080b7211 */ /* 0x000fe400078ec0ff */
[----:B------:R-:W-:-:S05]  /*26b0*/  @!P2 LOP3.LUT R12, RZ, R14, RZ, 0x33, !PT ;  /* 0x0000000eff0ca212 */ /* 0x000fca00078e33ff */
[----:B------:R-:W-:-:S06]  /*26c0*/  IMAD R11, R12, 0x4, R11 ;  /* 0x000000040c0b7824 */ /* 0x000fcc00078e020b */
[----:B------:R-:W1:Y:S02]  /*26d0*/  LDS R11, [R11] ;  /* 0x000000000b0b7984 */ /* 0x000e640000000800 */
.L_x_31:
[----:B------:R-:W-:Y:S05]  /*26e0*/  BSYNC.RECONVERGENT B0 ;  /* 0x0000000000007941 */ /* 0x000fea0003800200 */
.L_x_29:
[----:B------:R-:W-:Y:S01]  /*26f0*/  VOTEU.ANY UR8, UPT, PT ;  /* 0x0000000000087886 */ /* 0x000fe200038e0100 */
[----:B-1----:R-:W-:Y:S01]  /*2700*/  STG.E desc[UR12][R2.64+-0x4], R11 ;  /* 0xfffffc0b02007986 */ /* 0x002fe2000c10190c */
[----:B------:R-:W1:Y:S01]  /*2710*/  FLO.U32 R16, UR8 ;  /* 0x0000000800107d00 */ /* 0x000e6200080e0000 */
[----:B------:R-:W-:Y:S02]  /*2720*/  UPOPC UR9, UR8 ;  /* 0x00000008000972bf */ /* 0x000fe40008000000 */
[----:B------:R-:W-:Y:S01]  /*2730*/  LOP3.LUT R15, R5, UR8, RZ, 0xc0, !PT ;  /* 0x00000008050f7c12 */ /* 0x000fe2000f8ec0ff */
[----:B------:R-:W-:Y:S03]  /*2740*/  BSSY.RECONVERGENT B0, `(.L_x_32) ;  /* 0x000002f000007945 */ /* 0x000fe60003800200 */
[----:B------:R-:W-:Y:S02]  /*2750*/  IMAD R13, RZ, RZ, -UR9 ;  /* 0x80000009ff0d7e24 */ /* 0x000fe4000f8e02ff */
[----:B------:R-:W3:Y:S01]  /*2760*/  POPC R15, R15 ;  /* 0x0000000f000f7309 */ /* 0x000ee20000000000 */
[----:B-1----:R-:W-:-:S13]  /*2770*/  ISETP.EQ.U32.AND P0, PT, R16, R9, PT ;  /* 0x000000091000720c */ /* 0x002fda0003f02070 */
[----:B------:R-:W1:Y:S04]  /*2780*/  @P0 ATOMS.ADD R13, [R10], R13 ;  /* 0x0000000d0a0d038c */ /* 0x000e680000000000 */
[----:B-1----:R-:W3:Y:S02]  /*2790*/  SHFL.IDX PT, R12, R13, R16, 0x1f ;  /* 0x00001f100d0c7589 */ /* 0x002ee400000e0000 */
[----:B---3--:R-:W-:-:S05]  /*27a0*/  IMAD.IADD R12, R12, 0x1, -R15 ;  /* 0x000000010c0c7824 */ /* 0x008fca00078e0a0f */
[----:B------:R-:W-:-:S13]  /*27b0*/  ISETP.GT.AND P0, PT, R12, RZ, PT ;  /* 0x000000ff0c00720c */ /* 0x000fda0003f04270 */
[----:B------:R-:W-:Y:S05]  /*27c0*/  @P0 BRA `(.L_x_33) ;  /* 0x00000000000c0947 */ /* 0x000fea0003800000 */
[----:B------:R1:W-:Y:S01]  /*27d0*/  ATOMS.POPC.INC.32 RZ, [R10+URZ] ;  /* 0x000000000aff7f8c */ /* 0x0003e2000d8000ff */
[----:B------:R-:W-:Y:S01]  /*27e0*/  MOV R11, 0xffffffff ;  /* 0xffffffff000b7802 */ /* 0x000fe20000000f00 */
[----:B------:R-:W-:Y:S06]  /*27f0*/  BRA `(.L_x_34) ;  /* 0x00000000008c7947 */ /* 0x000fec0003800000 */
.L_x_33:
[----:B------:R-:W-:Y:S01]  /*2800*/  VOTEU.ANY UR8, UPT, PT ;  /* 0x0000000000087886 */ /* 0x000fe200038e0100 */
[----:B--2---:R-:W-:Y:S01]  /*2810*/  IABS R11, R14 ;  /* 0x0000000e000b7213 */ /* 0x004fe20000000000 */
[----:B------:R-:W1:Y:S01]  /*2820*/  FLO.U32 R18, UR8 ;  /* 0x0000000800127d00 */ /* 0x000e6200080e0000 */
[----:B------:R-:W-:Y:S02]  /*2830*/  LEA R17, R8, R7, 0x18 ;  /* 0x0000000708117211 */ /* 0x000fe400078ec0ff */
[----:B------:R-:W-:Y:S02]  /*2840*/  LOP3.LUT R19, R5, UR8, RZ, 0xc0, !PT ;  /* 0x0000000805137c12 */ /* 0x000fe4000f8ec0ff */
[----:B------:R-:W-:-:S03]  /*2850*/  ISETP.NE.AND P2, PT, R14, RZ, PT ;  /* 0x000000ff0e00720c */ /* 0x000fc60003f45270 */
[----:B------:R-:W2:Y:S01]  /*2860*/  POPC R16, UR8 ;  /* 0x0000000800107d09 */ /* 0x000ea20008000000 */
[----:B-1----:R-:W-:-:S07]  /*2870*/  ISETP.EQ.U32.AND P0, PT, R18, R9, PT ;  /* 0x000000091200720c */ /* 0x002fce0003f02070 */
[----:B------:R-:W1:Y:S08]  /*2880*/  I2F.RP R20, R11 ;  /* 0x0000000b00147306 */ /* 0x000e700000209400 */
[----:B------:R-:W-:Y:S01]  /*2890*/  POPC R12, R19 ;  /* 0x00000013000c7309 */ /* 0x000fe20000000000 */
[----:B--2---:R-:W2:Y:S07]  /*28a0*/  @P0 ATOMS.ADD R17, [R17], R16 ;  /* 0x000000101111038c */ /* 0x004eae0000000000 */
[----:B-1----:R-:W1:Y:S02]  /*28b0*/  MUFU.RCP R20, R20 ;  /* 0x0000001400147308 */ /* 0x002e640000001000 */
[----:B-1----:R-:W-:Y:S01]  /*28c0*/  VIADD R13, R20, 0xffffffe ;  /* 0x0ffffffe140d7836 */ /* 0x002fe20000000000 */
[----:B--2---:R-:W1:Y:S05]  /*28d0*/  SHFL.IDX PT, R15, R17, R18, 0x1f ;  /* 0x00001f12110f7589 */ /* 0x004e6a00000e0000 */
[----:B------:R-:W2:Y:S02]  /*28e0*/  F2I.FTZ.U32.TRUNC.NTZ R13, R13 ;  /* 0x0000000d000d7305 */ /* 0x000ea4000021f000 */
[----:B--2---:R-:W-:-:S04]  /*28f0*/  IMAD.MOV R22, RZ, RZ, -R13 ;  /* 0x000000ffff167224 */ /* 0x004fc800078e0a0d */
[----:B------:R-:W-:Y:S02]  /*2900*/  IMAD R21, R22, R11, RZ ;  /* 0x0000000b16157224 */ /* 0x000fe400078e02ff */
[----:B-1----:R-:W-:Y:S02]  /*2910*/  IMAD.IADD R15, R15, 0x1, R12 ;  /* 0x000000010f0f7824 */ /* 0x002fe400078e020c */
        /* <DEDUP_REMOVED lines=13> */
[----:B------:R-:W-:Y:S02]  /*29f0*/  @!P2 LOP3.LUT R12, RZ, R14, RZ, 0x33, !PT ;  /* 0x0000000eff0ca212 */ /* 0x000fe400078e33ff */
[----:B------:R-:W-:-:S05]  /*2a00*/  LEA R11, R8, R11, 0x18 ;  /* 0x0000000b080b7211 */ /* 0x000fca00078ec0ff */
[----:B------:R-:W-:-:S06]  /*2a10*/  IMAD R11, R12, 0x4, R11 ;  /* 0x000000040c0b7824 */ /* 0x000fcc00078e020b */
[----:B------:R-:W3:Y:S02]  /*2a20*/  LDS R11, [R11] ;  /* 0x000000000b0b7984 */ /* 0x000ee40000000800 */
.L_x_34:
[----:B------:R-:W-:Y:S05]  /*2a30*/  BSYNC.RECONVERGENT B0 ;  /* 0x0000000000007941 */ /* 0x000fea0003800200 */
.L_x_32:
[----:B------:R-:W-:Y:S01]  /*2a40*/  VOTEU.ANY UR8, UPT, PT ;  /* 0x0000000000087886 */ /* 0x000fe200038e0100 */
[----:B---3--:R-:W-:Y:S01]  /*2a50*/  STG.E desc[UR12][R2.64], R11 ;  /* 0x0000000b02007986 */ /* 0x008fe2000c10190c */
[----:B------:R-:W3:Y:S01]  /*2a60*/  FLO.U32 R16, UR8 ;  /* 0x0000000800107d00 */ /* 0x000ee200080e0000 */
[----:B------:R-:W-:Y:S02]  /*2a70*/  UPOPC UR9, UR8 ;  /* 0x00000008000972bf */ /* 0x000fe40008000000 */
[----:B------:R-:W-:Y:S01]  /*2a80*/  LOP3.LUT R15, R5, UR8, RZ, 0xc0, !PT ;  /* 0x00000008050f7c12 */ /* 0x000fe2000f8ec0ff */
[----:B------:R-:W-:Y:S03]  /*2a90*/  BSSY.RECONVERGENT B0, `(.L_x_35) ;  /* 0x0000030000007945 */ /* 0x000fe60003800200 */
[----:B------:R-:W-:Y:S02]  /*2aa0*/  IMAD R13, RZ, RZ, -UR9 ;  /* 0x80000009ff0d7e24 */ /* 0x000fe4000f8e02ff */
[----:B------:R-:W4:Y:S01]  /*2ab0*/  POPC R15, R15 ;  /* 0x0000000f000f7309 */ /* 0x000f220000000000 */
[----:B---3--:R-:W-:-:S13]  /*2ac0*/  ISETP.EQ.U32.AND P0, PT, R16, R9, PT ;  /* 0x000000091000720c */ /* 0x008fda0003f02070 */
[----:B------:R-:W3:Y:S04]  /*2ad0*/  @P0 ATOMS.ADD R13, [R10], R13 ;  /* 0x0000000d0a0d038c */ /* 0x000ee80000000000 */
[----:B---3--:R-:W4:Y:S02]  /*2ae0*/  SHFL.IDX PT, R12, R13, R16, 0x1f ;  /* 0x00001f100d0c7589 */ /* 0x008f2400000e0000 */
[----:B----4-:R-:W-:-:S04]  /*2af0*/  IADD3 R12, PT, PT, R12, -R15, RZ ;  /* 0x8000000f0c0c7210 */ /* 0x010fc80007ffe0ff */
[----:B------:R-:W-:-:S13]  /*2b00*/  ISETP.GT.AND P0, PT, R12, RZ, PT ;  /* 0x000000ff0c00720c */ /* 0x000fda0003f04270 */
[----:B------:R-:W-:Y:S05]  /*2b10*/  @P0 BRA `(.L_x_36) ;  /* 0x00000000000c0947 */ /* 0x000fea0003800000 */
[----:B------:R3:W-:Y:S01]  /*2b20*/  ATOMS.POPC.INC.32 RZ, [R10+URZ] ;  /* 0x000000000aff7f8c */ /* 0x0007e2000d8000ff */
[----:B------:R-:W-:Y:S01]  /*2b30*/  IMAD.MOV.U32 R5, RZ, RZ, -0x1 ;  /* 0xffffffffff057424 */ /* 0x000fe200078e00ff */
[----:B------:R-:W-:Y:S06]  /*2b40*/  BRA `(.L_x_37) ;  /* 0x0000000000907947 */ /* 0x000fec0003800000 */
.L_x_36:
[----:B------:R-:W-:Y:S01]  /*2b50*/  VOTEU.ANY UR8, UPT, PT ;  /* 0x0000000000087886 */ /* 0x000fe200038e0100 */
[----:B--2---:R-:W-:Y:S01]  /*2b60*/  IABS R11, R14 ;  /* 0x0000000e000b7213 */ /* 0x004fe20000000000 */
[----:B------:R-:W2:Y:S01]  /*2b70*/  FLO.U32 R16, UR8 ;  /* 0x0000000800107d00 */ /* 0x000ea200080e0000 */
[----:B------:R-:W-:Y:S01]  /*2b80*/  LEA R18, R8, R7, 0x18 ;  /* 0x0000000708127211 */ /* 0x000fe200078ec0ff */
[----:B------:R-:W-:Y:S01]  /*2b90*/  VIADD R7, R7, 0x10 ;  /* 0x0000001007077836 */ /* 0x000fe20000000000 */
[----:B------:R-:W-:Y:S02]  /*2ba0*/  LOP3.LUT R12, R5, UR8, RZ, 0xc0, !PT ;  /* 0x00000008050c7c12 */ /* 0x000fe4000f8ec0ff */
[----:B------:R-:W-:-:S03]  /*2bb0*/  ISETP.NE.AND P2, PT, R14, RZ, PT ;  /* 0x000000ff0e00720c */ /* 0x000fc60003f45270 */
[----:B------:R-:W3:Y:S01]  /*2bc0*/  POPC R15, UR8 ;  /* 0x00000008000f7d09 */ /* 0x000ee20008000000 */
[----:B--2---:R-:W-:-:S07]  /*2bd0*/  ISETP.EQ.U32.AND P0, PT, R16, R9, PT ;  /* 0x000000091000720c */ /* 0x004fce0003f02070 */
[----:B------:R2:W-:Y:S08]  /*2be0*/  POPC R5, R12 ;  /* 0x0000000c00057309 */ /* 0x0005f00000000000 */
[----:B------:R-:W4:Y:S01]  /*2bf0*/  I2F.RP R9, R11 ;  /* 0x0000000b00097306 */ /* 0x000f220000209400 */
[----:B--2---:R-:W-:Y:S01]  /*2c00*/  IMAD.MOV.U32 R12, RZ, RZ, RZ ;  /* 0x000000ffff0c7224 */ /* 0x004fe200078e00ff */
[----:B---3--:R-:W2:Y:S06]  /*2c10*/  @P0 ATOMS.ADD R15, [R18], R15 ;  /* 0x0000000f120f038c */ /* 0x008eac0000000000 */
[----:B----4-:R-:W3:Y:S01]  /*2c20*/  MUFU.RCP R9, R9 ;  /* 0x0000000900097308 */ /* 0x010ee20000001000 */
[----:B--2---:R-:W2:Y:S01]  /*2c30*/  SHFL.IDX PT, R16, R15, R16, 0x1f ;  /* 0x00001f100f107589 */ /* 0x004ea200000e0000 */
[----:B---3--:R-:W-:-:S06]  /*2c40*/  VIADD R13, R9, 0xffffffe ;  /* 0x0ffffffe090d7836 */ /* 0x008fcc0000000000 */
[----:B------:R-:W3:Y:S01]  /*2c50*/  F2I.FTZ.U32.TRUNC.NTZ R13, R13 ;  /* 0x0000000d000d7305 */ /* 0x000ee2000021f000 */
[----:B--2---:R-:W-:Y:S02]  /*2c60*/  IMAD.IADD R5, R16, 0x1, R5 ;  /* 0x0000000110057824 */ /* 0x004fe400078e0205 */
[----:B---3--:R-:W-:-:S03]  /*2c70*/  IMAD.MOV R20, RZ, RZ, -R13 ;  /* 0x000000ffff147224 */ /* 0x008fc600078e0a0d */
[----:B------:R-:W-:Y:S01]  /*2c80*/  IABS R18, R5 ;  /* 0x0000000500127213 */ /* 0x000fe20000000000 */
[----:B------:R-:W-:Y:S01]  /*2c90*/  IMAD R17, R20, R11, RZ ;  /* 0x0000000b14117224 */ /* 0x000fe200078e02ff */
[----:B------:R-:W-:Y:S02]  /*2ca0*/  ISETP.GE.AND P1, PT, R5, RZ, PT ;  /* 0x000000ff0500720c */ /* 0x000fe40003f26270 */
[----:B------:R-:W-:Y:S01]  /*2cb0*/  MOV R16, R18 ;  /* 0x0000001200107202 */ /* 0x000fe20000000f00 */
[----:B------:R-:W-:Y:S01]  /*2cc0*/  IMAD.HI.U32 R9, R13, R17, R12 ;  /* 0x000000110d097227 */ /* 0x000fe200078e000c */
[----:B------:R-:W-:-:S05]  /*2cd0*/  LEA R5, R8, R7, 0x18 ;  /* 0x0000000708057211 */ /* 0x000fca00078ec0ff */
[----:B------:R-:W-:-:S04]  /*2ce0*/  IMAD.HI.U32 R9, R9, R16, RZ ;  /* 0x0000001009097227 */ /* 0x000fc800078e00ff */
[----:B------:R-:W-:-:S04]  /*2cf0*/  IMAD.MOV R9, RZ, RZ, -R9 ;  /* 0x000000ffff097224 */ /* 0x000fc800078e0a09 */
[----:B------:R-:W-:-:S05]  /*2d00*/  IMAD R12, R11, R9, R16 ;  /* 0x000000090b0c7224 */ /* 0x000fca00078e0210 */
[----:B------:R-:W-:-:S13]  /*2d10*/  ISETP.GT.U32.AND P0, PT, R11, R12, PT ;  /* 0x0000000c0b00720c */ /* 0x000fda0003f04070 */
[----:B------:R-:W-:-:S05]  /*2d20*/  @!P0 IMAD.IADD R12, R12, 0x1, -R11 ;  /* 0x000000010c0c8824 */ /* 0x000fca00078e0a0b */
[----:B------:R-:W-:-:S13]  /*2d30*/  ISETP.GT.U32.AND P0, PT, R11, R12, PT ;  /* 0x0000000c0b00720c */ /* 0x000fda0003f04070 */
[----:B------:R-:W-:-:S04]  /*2d40*/  @!P0 IMAD.IADD R12, R12, 0x1, -R11 ;  /* 0x000000010c0c8824 */ /* 0x000fc800078e0a0b */
[----:B------:R-:W-:Y:S01]  /*2d50*/  @!P1 IMAD.MOV R12, RZ, RZ, -R12 ;  /* 0x000000ffff0c9224 */ /* 0x000fe200078e0a0c */
[----:B------:R-:W-:-:S04]  /*2d60*/  @!P2 LOP3.LUT R12, RZ, R14, RZ, 0x33, !PT ;  /* 0x0000000eff0ca212 */ /* 0x000fc800078e33ff */
[----:B------:R-:W-:-:S06]  /*2d70*/  LEA R5, R12, R5, 0x2 ;  /* 0x000000050c057211 */ /* 0x000fcc00078e10ff */
[----:B------:R-:W4:Y:S02]  /*2d80*/  LDS R5, [R5] ;  /* 0x0000000005057984 */ /* 0x000f240000000800 */
.L_x_37:
[----:B------:R-:W-:Y:S05]  /*2d90*/  BSYNC.RECONVERGENT B0 ;  /* 0x0000000000007941 */ /* 0x000fea0003800200 */
.L_x_35:
[----:B----4-:R4:W-:Y:S01]  /*2da0*/  STG.E desc[UR12][R2.64+0x4], R5 ;  /* 0x0000040502007986 */ /* 0x0109e2000c10190c */
[----:B------:R-:W-:Y:S01]  /*2db0*/  VIADD R6, R6, 0x4 ;  /* 0x0000000406067836 */ /* 0x000fe20000000000 */
[----:B------:R-:W-:Y:S06]  /*2dc0*/  BRA.U UP0, `(.L_x_38) ;  /* 0xfffffff100547547 */ /* 0x000fec000b83ffff */
.L_x_25:
[----:B------:R-:W-:-:S09]  /*2dd0*/  UISETP.NE.AND UP0, UPT, UR11, URZ, UPT ;  /* 0x000000ff0b00728c */ /* 0x000fd2000bf05270 */
[----:B------:R-:W-:Y:S05]  /*2de0*/  BRA.U !UP0, `(.L_x_24) ;  /* 0x0000000908f87547 */ /* 0x000fea000b800000 */
[----:B------:R-:W-:-:S09]  /*2df0*/  UISETP.NE.AND UP0, UPT, UR11, 0x1, UPT ;  /* 0x000000010b00788c */ /* 0x000fd2000bf05270 */
[----:B------:R-:W-:Y:S05]  /*2e00*/  BRA.U !UP0, `(.L_x_39) ;  /* 0x0000000508e07547 */ /* 0x000fea000b800000 */
[----:B----4-:R-:W4:Y:S01]  /*2e10*/  S2R R3, SR_LANEID ;  /* 0x0000000000037919 */ /* 0x010f220000000000 */
[----:B------:R-:W5:Y:S01]  /*2e20*/  S2UR UR9, SR_CgaCtaId ;  /* 0x00000000000979c3 */ /* 0x000f620000008800 */
[----:B------:R-:W-:Y:S01]  /*2e30*/  VOTEU.ANY UR6, UPT, PT ;  /* 0x0000000000067886 */ /* 0x000fe200038e0100 */
[----:B------:R-:W-:Y:S01]  /*2e40*/  UMOV UR8, 0x400 ;  /* 0x0000040000087882 */ /* 0x000fe20000000000 */
[----:B------:R-:W4:Y:S01]  /*2e50*/  FLO.U32 R6, UR6 ;  /* 0x0000000600067d00 */ /* 0x000f2200080e0000 */
[----:B------:R-:W-:Y:S01]  /*2e60*/  UIADD3 UR5, UPT, UPT, UR8, 0x8, URZ ;  /* 0x0000000808057890 */ /* 0x000fe2000fffe0ff */
[----:B------:R-:W0:Y:S01]  /*2e70*/  S2R R2, SR_LTMASK ;  /* 0x0000000000027919 */ /* 0x000e220000003900 */
[----:B------:R-:W-:Y:S01]  /*2e80*/  UPOPC UR7, UR6 ;  /* 0x00000006000772bf */ /* 0x000fe20008000000 */
[----:B------:R-:W-:Y:S05]  /*2e90*/  BSSY.RECONVERGENT B0, `(.L_x_40) ;  /* 0x0000033000007945 */ /* 0x000fea0003800200 */
[----:B------:R-:W-:Y:S01]  /*2ea0*/  IMAD R7, RZ, RZ, -UR7 ;  /* 0x80000007ff077e24 */ /* 0x000fe2000f8e02ff */
[----:B-----5:R-:W-:Y:S01]  /*2eb0*/  ULEA UR5, UR9, UR5, 0x18 ;  /* 0x0000000509057291 */ /* 0x020fe2000f8ec0ff */
[----:B----4-:R-:W-:-:S02]  /*2ec0*/  ISETP.EQ.U32.AND P0, PT, R6, R3, PT ;  /* 0x000000030600720c */ /* 0x010fc40003f02070 */
[----:B0-----:R-:W-:-:S06]  /*2ed0*/  LOP3.LUT R8, R2, UR6, RZ, 0xc0, !PT ;  /* 0x0000000602087c12 */ /* 0x001fcc000f8ec0ff */
[----:B------:R-:W0:Y:S05]  /*2ee0*/  POPC R8, R8 ;  /* 0x0000000800087309 */ /* 0x000e2a0000000000 */
[----:B------:R-:W4:Y:S04]  /*2ef0*/  @P0 ATOMS.ADD R7, [UR5], R7 ;  /* 0x00000007ff07098c */ /* 0x000f280008000005 */
[----:B----4-:R-:W0:Y:S02]  /*2f00*/  SHFL.IDX PT, R5, R7, R6, 0x1f ;  /* 0x00001f0607057589 */ /* 0x010e2400000e0000 */
[----:B0-----:R-:W-:-:S05]  /*2f10*/  IMAD.IADD R5, R5, 0x1, -R8 ;  /* 0x0000000105057824 */ /* 0x001fca00078e0a08 */
[----:B------:R-:W-:-:S13]  /*2f20*/  ISETP.GT.AND P0, PT, R5, RZ, PT ;  /* 0x000000ff0500720c */ /* 0x000fda0003f04270 */
[----:B------:R-:W-:Y:S05]  /*2f30*/  @P0 BRA `(.L_x_41) ;  /* 0x00000000000c0947 */ /* 0x000fea0003800000 */
[----:B------:R-:W-:Y:S01]  /*2f40*/  ATOMS.POPC.INC.32 RZ, [UR5] ;  /* 0x00000000ffff7f8c */ /* 0x000fe2000d800005 */
[----:B------:R-:W-:Y:S01]  /*2f50*/  IMAD.MOV.U32 R5, RZ, RZ, -0x1 ;  /* 0xffffffffff057424 */ /* 0x000fe200078e00ff */
[----:B------:R-:W-:Y:S06]  /*2f60*/  BRA `(.L_x_42) ;  /* 0x0000000000947947 */ /* 0x000fec0003800000 */
.L_x_41:
[----:B------:R-:W0:Y:S01]  /*2f70*/  LDC R17, c[0x0][0x388] ;  /* 0x0000e200ff117b82 */ /* 0x000e220000000800 */
[----:B------:R-:W-:Y:S01]  /*2f80*/  VOTEU.ANY UR6, UPT, PT ;  /* 0x0000000000067886 */ /* 0x000fe200038e0100 */
[----:B------:R-:W-:Y:S01]  /*2f90*/  ULEA UR7, UR9, UR8, 0x18 ;  /* 0x0000000809077291 */ /* 0x000fe2000f8ec0ff */
[----:B-1-3--:R-:W1:Y:S01]  /*2fa0*/  FLO.U32 R10, UR6 ;  /* 0x00000006000a7d00 */ /* 0x00ae6200080e0000 */
[----:B------:R-:W-:-:S07]  /*2fb0*/  LOP3.LUT R11, R2, UR6, RZ, 0xc0, !PT ;  /* 0x00000006020b7c12 */ /* 0x000fce000f8ec0ff */
[----:B------:R-:W3:Y:S01]  /*2fc0*/  POPC R8, UR6 ;  /* 0x0000000600087d09 */ /* 0x000ee20008000000 */
[----:B------:R-:W-:-:S04]  /*2fd0*/  UIADD3 UR6, UPT, UPT, UR8, 0x10, URZ ;  /* 0x0000001008067890 */ /* 0x000fc8000fffe0ff */
[----:B------:R-:W-:Y:S01]  /*2fe0*/  ULEA UR6, UR9, UR6, 0x18 ;  /* 0x0000000609067291 */ /* 0x000fe2000f8ec0ff */
[----:B-1----:R-:W-:Y:S02]  /*2ff0*/  ISETP.EQ.U32.AND P0, PT, R10, R3, PT ;  /* 0x000000030a00720c */ /* 0x002fe40003f02070 */
[----:B------:R-:W-:Y:S01]  /*3000*/  POPC R6, R11 ;  /* 0x0000000b00067309 */ /* 0x000fe20000000000 */
[----:B0-----:R-:W-:Y:S02]  /*3010*/  IABS R13, R17 ;  /* 0x00000011000d7213 */ /* 0x001fe40000000000 */
[----:B------:R-:W-:-:S05]  /*3020*/  ISETP.NE.AND P2, PT, R17, RZ, PT ;  /* 0x000000ff1100720c */ /* 0x000fca0003f45270 */
[----:B------:R-:W0:Y:S03]  /*3030*/  I2F.RP R12, R13 ;  /* 0x0000000d000c7306 */ /* 0x000e260000209400 */
[----:B---3--:R-:W1:Y:S05]  /*3040*/  @P0 ATOMS.ADD R9, [UR7], R8 ;  /* 0x00000008ff09098c */ /* 0x008e6a0008000007 */
[----:B0-----:R-:W2:Y:S01]  /*3050*/  MUFU.RCP R12, R12 ;  /* 0x0000000c000c7308 */ /* 0x001ea20000001000 */
[----:B-1----:R-:W0:Y:S01]  /*3060*/  SHFL.IDX PT, R5, R9, R10, 0x1f ;  /* 0x00001f0a09057589 */ /* 0x002e2200000e0000 */
[----:B--2---:R-:W-:-:S06]  /*3070*/  VIADD R14, R12, 0xffffffe ;  /* 0x0ffffffe0c0e7836 */ /* 0x004fcc0000000000 */
[----:B------:R-:W1:Y:S02]  /*3080*/  F2I.FTZ.U32.TRUNC.NTZ R7, R14 ;  /* 0x0000000e00077305 */ /* 0x000e64000021f000 */
[----:B-1----:R-:W-:Y:S01]  /*3090*/  IADD3 R16, PT, PT, RZ, -R7, RZ ;  /* 0x80000007ff107210 */ /* 0x002fe20007ffe0ff */
[----:B0-----:R-:W-:Y:S02]  /*30a0*/  IMAD.IADD R5, R5, 0x1, R6 ;  /* 0x0000000105057824 */ /* 0x001fe400078e0206 */
[----:B------:R-:W-:Y:S02]  /*30b0*/  IMAD.MOV.U32 R6, RZ, RZ, RZ ;  /* 0x000000ffff067224 */ /* 0x000fe400078e00ff */
[----:B------:R-:W-:Y:S01]  /*30c0*/  IMAD R15, R16, R13, RZ ;  /* 0x0000000d100f7224 */ /* 0x000fe200078e02ff */
[----:B------:R-:W-:Y:S02]  /*30d0*/  IABS R8, R5 ;  /* 0x0000000500087213 */ /* 0x000fe40000000000 */
[----:B------:R-:W-:Y:S01]  /*30e0*/  ISETP.GE.AND P1, PT, R5, RZ, PT ;  /* 0x000000ff0500720c */ /* 0x000fe20003f26270 */
[----:B------:R-:W-:-:S04]  /*30f0*/  IMAD.HI.U32 R6, R7, R15, R6 ;  /* 0x0000000f07067227 */ /* 0x000fc800078e0006 */
        /* <DEDUP_REMOVED lines=9> */
[----:B------:R-:W-:-:S04]  /*3190*/  @!P2 LOP3.LUT R6, RZ, R17, RZ, 0x33, !PT ;  /* 0x00000011ff06a212 */ /* 0x000fc800078e33ff */
[----:B------:R-:W-:-:S06]  /*31a0*/  LEA R5, R6, UR6, 0x2 ;  /* 0x0000000606057c11 */ /* 0x000fcc000f8e10ff */
[----:B------:R-:W0:Y:S02]  /*31b0*/  LDS R5, [R5] ;  /* 0x0000000005057984 */ /* 0x000e240000000800 */
.L_x_42:
[----:B------:R-:W-:Y:S05]  /*31c0*/  BSYNC.RECONVERGENT B0 ;  /* 0x0000000000007941 */ /* 0x000fea0003800200 */
.L_x_40:
[----:B------:R-:W-:Y:S01]  /*31d0*/  VOTEU.ANY UR6, UPT, PT ;  /* 0x0000000000067886 */ /* 0x000fe200038e0100 */
[----:B------:R-:W4:Y:S01]  /*31e0*/  LDC.64 R6, c[0x0][0x390] ;  /* 0x0000e400ff067b82 */ /* 0x000f220000000a00 */
[----:B-1-3--:R-:W1:Y:S01]  /*31f0*/  FLO.U32 R10, UR6 ;  /* 0x00000006000a7d00 */ /* 0x00ae6200080e0000 */
[----:B------:R-:W-:Y:S02]  /*3200*/  UPOPC UR7, UR6 ;  /* 0x00000006000772bf */ /* 0x000fe40008000000 */
[----:B------:R-:W-:Y:S01]  /*3210*/  LOP3.LUT R12, R2, UR6, RZ, 0xc0, !PT ;  /* 0x00000006020c7c12 */ /* 0x000fe2000f8ec0ff */
[----:B------:R-:W-:Y:S01]  /*3220*/  VIADD R9, R4, UR4 ;  /* 0x0000000404097c36 */ /* 0x000fe20008000000 */
[----:B------:R-:W-:Y:S02]  /*3230*/  BSSY.RECONVERGENT B0, `(.L_x_43) ;  /* 0x0000033000007945 */ /* 0x000fe40003800200 */
[----:B------:R-:W-:Y:S01]  /*3240*/  IMAD R11, RZ, RZ, -UR7 ;  /* 0x80000007ff0b7e24 */ /* 0x000fe2000f8e02ff */
[----:B------:R-:W3:Y:S01]  /*3250*/  POPC R13, R12 ;  /* 0x0000000c000d7309 */ /* 0x000ee20000000000 */
[----:B-1----:R-:W-:Y:S01]  /*3260*/  ISETP.EQ.U32.AND P0, PT, R10, R3, PT ;  /* 0x000000030a00720c */ /* 0x002fe20003f02070 */
[----:B----4-:R-:W-:-:S12]  /*3270*/  IMAD.WIDE R6, R9, 0x4, R6 ;  /* 0x0000000409067825 */ /* 0x010fd800078e0206 */
[----:B------:R-:W1:Y:S04]  /*3280*/  @P0 ATOMS.ADD R11, [UR5], R11 ;  /* 0x0000000bff0b098c */ /* 0x000e680008000005 */
[----:B0-----:R-:W-:Y:S04]  /*3290*/  STG.E desc[UR12][R6.64], R5 ;  /* 0x0000000506007986 */ /* 0x001fe8000c10190c */
[----:B-1----:R-:W3:Y:S02]  /*32a0*/  SHFL.IDX PT, R8, R11, R10, 0x1f ;  /* 0x00001f0a0b087589 */ /* 0x002ee400000e0000 */
[----:B---3--:R-:W-:-:S05]  /*32b0*/  IMAD.IADD R8, R8, 0x1, -R13 ;  /* 0x0000000108087824 */ /* 0x008fca00078e0a0d */
[----:B------:R-:W-:-:S13]  /*32c0*/  ISETP.GT.AND P0, PT, R8, RZ, PT ;  /* 0x000000ff0800720c */ /* 0x000fda0003f04270 */
[----:B------:R-:W-:Y:S05]  /*32d0*/  @P0 BRA `(.L_x_44) ;  /* 0x00000000000c0947 */ /* 0x000fea0003800000 */
[----:B------:R-:W-:Y:S01]  /*32e0*/  ATOMS.POPC.INC.32 RZ, [UR5] ;  /* 0x00000000ffff7f8c */ /* 0x000fe2000d800005 */
[----:B------:R-:W-:Y:S01]  /*32f0*/  IMAD.MOV.U32 R3, RZ, RZ, -0x1 ;  /* 0xffffffffff037424 */ /* 0x000fe200078e00ff */
[----:B------:R-:W-:Y:S06]  /*3300*/  BRA `(.L_x_45) ;  /* 0x0000000000947947 */ /* 0x000fec0003800000 */
.L_x_44:
[----:B------:R-:W0:Y:S01]  /*3310*/  LDC R17, c[0x0][0x388] ;  /* 0x0000e200ff117b82 */ /* 0x000e220000000800 */
[----:B------:R-:W-:Y:S01]  /*3320*/  VOTEU.ANY UR6, UPT, PT ;  /* 0x0000000000067886 */ /* 0x000fe200038e0100 */
[----:B------:R-:W-:Y:S01]  /*3330*/  ULEA UR7, UR9, UR8, 0x18 ;  /* 0x0000000809077291 */ /* 0x000fe2000f8ec0ff */
[----:B------:R-:W1:Y:S01]  /*3340*/  FLO.U32 R10, UR6 ;  /* 0x00000006000a7d00 */ /* 0x000e6200080e0000 */
        /* <DEDUP_REMOVED lines=12> */
[----:B--2---:R-:W-:-:S06]  /*3410*/  IADD3 R14, PT, PT, R12, 0xffffffe, RZ ;  /* 0x0ffffffe0c0e7810 */ /* 0x004fcc0007ffe0ff */
[----:B------:R-:W1:Y:S02]  /*3420*/  F2I.FTZ.U32.TRUNC.NTZ R3, R14 ;  /* 0x0000000e00037305 */ /* 0x000e64000021f000 */
[--C-:B-1----:R-:W-:Y:S02]  /*3430*/  IMAD.MOV R16, RZ, RZ, -R3.reuse ;  /* 0x000000ffff107224 */ /* 0x102fe400078e0a03 */
[----:B0-----:R-:W-:Y:S02]  /*3440*/  IMAD.IADD R5, R5, 0x1, R2 ;  /* 0x0000000105057824 */ /* 0x001fe400078e0202 */
[----:B------:R-:W-:Y:S02]  /*3450*/  IMAD R15, R16, R13, RZ ;  /* 0x0000000d100f7224 */ /* 0x000fe400078e02ff */
[----:B------:R-:W-:Y:S01]  /*3460*/  IMAD.MOV.U32 R2, RZ, RZ, RZ ;  /* 0x000000ffff027224 */ /* 0x000fe200078e00ff */
        /* <DEDUP_REMOVED lines=14> */
[----:B------:R0:W1:Y:S02]  /*3550*/  LDS R3, [R2] ;  /* 0x0000000002037984 */ /* 0x0000640000000800 */
.L_x_45:
[----:B------:R-:W-:Y:S05]  /*3560*/  BSYNC.RECONVERGENT B0 ;  /* 0x0000000000007941 */ /* 0x000fea0003800200 */
.L_x_43:
[----:B-1----:R5:W-:Y:S01]  /*3570*/  STG.E desc[UR12][R6.64+0x4], R3 ;  /* 0x0000040306007986 */ /* 0x002be2000c10190c */
[----:B------:R-:W-:-:S12]  /*3580*/  UIADD3 UR4, UPT, UPT, UR4, 0x2, URZ ;  /* 0x0000000204047890 */ /* 0x000fd8000fffe0ff */
.L_x_39:
[----:B------:R-:W0:Y:S02]  /*3590*/  LDCU UR5, c[0x0][0x398] ;  /* 0x00007300ff0577ac */ /* 0x000e240008000800 */
[----:B0-----:R-:W-:-:S04]  /*35a0*/  ULOP3.LUT UR5, UR5, 0x1, URZ, 0xc0, !UPT ;  /* 0x0000000105057892 */ /* 0x001fc8000f8ec0ff */
[----:B------:R-:W-:-:S09]  /*35b0*/  UISETP.NE.U32.AND UP0, UPT, UR5, 0x1, UPT ;  /* 0x000000010500788c */ /* 0x000fd2000bf05070 */
[----:B------:R-:W-:Y:S05]  /*35c0*/  BRA.U UP0, `(.L_x_24) ;  /* 0x0000000500007547 */ /* 0x000fea000b800000 */
[----:B------:R-:W0:Y:S01]  /*35d0*/  S2R R8, SR_LANEID ;  /* 0x0000000000087919 */ /* 0x000e220000000000 */
[----:B------:R-:W1:Y:S01]  /*35e0*/  S2UR UR9, SR_CgaCtaId ;  /* 0x00000000000979c3 */ /* 0x000e620000008800 */
[----:B------:R-:W-:Y:S01]  /*35f0*/  VOTEU.ANY UR6, UPT, PT ;  /* 0x0000000000067886 */ /* 0x000fe200038e0100 */
[----:B------:R-:W-:Y:S01]  /*3600*/  UMOV UR8, 0x400 ;  /* 0x0000040000087882 */ /* 0x000fe20000000000 */
[----:B----45:R-:W0:Y:S01]  /*3610*/  FLO.U32 R3, UR6 ;  /* 0x0000000600037d00 */ /* 0x030e2200080e0000 */
[----:B------:R-:W-:Y:S01]  /*3620*/  UIADD3 UR5, UPT, UPT, UR8, 0x8, URZ ;  /* 0x0000000808057890 */ /* 0x000fe2000fffe0ff */
[----:B------:R-:W4:Y:S01]  /*3630*/  S2R R9, SR_LTMASK ;  /* 0x0000000000097919 */ /* 0x000f220000003900 */
[----:B------:R-:W-:Y:S01]  /*3640*/  UPOPC UR7, UR6 ;  /* 0x00000006000772bf */ /* 0x000fe20008000000 */
[----:B------:R-:W-:Y:S05]  /*3650*/  BSSY.RECONVERGENT B0, `(.L_x_46) ;  /* 0x0000033000007945 */ /* 0x000fea0003800200 */
[----:B------:R-:W-:Y:S01]  /*3660*/  IMAD R6, RZ, RZ, -UR7 ;  /* 0x80000007ff067e24 */ /* 0x000fe2000f8e02ff */
[----:B-1----:R-:W-:Y:S01]  /*3670*/  ULEA UR5, UR9, UR5, 0x18 ;  /* 0x0000000509057291 */ /* 0x002fe2000f8ec0ff */
[----:B0-----:R-:W-:-:S02]  /*3680*/  ISETP.EQ.U32.AND P0, PT, R3, R8, PT ;  /* 0x000000080300720c */ /* 0x001fc40003f02070 */
[----:B----4-:R-:W-:-:S06]  /*3690*/  LOP3.LUT R5, R9, UR6, RZ, 0xc0, !PT ;  /* 0x0000000609057c12 */ /* 0x010fcc000f8ec0ff */
[----:B------:R-:W0:Y:S05]  /*36a0*/  POPC R5, R5 ;  /* 0x0000000500057309 */ /* 0x000e2a0000000000 */
[----:B------:R-:W1:Y:S04]  /*36b0*/  @P0 ATOMS.ADD R6, [UR5], R6 ;  /* 0x00000006ff06098c */ /* 0x000e680008000005 */
[----:B-1----:R-:W0:Y:S02]  /*36c0*/  SHFL.IDX PT, R2, R6, R3, 0x1f ;  /* 0x00001f0306027589 */ /* 0x002e2400000e0000 */
[----:B0-----:R-:W-:-:S05]  /*36d0*/  IMAD.IADD R2, R2, 0x1, -R5 ;  /* 0x0000000102027824 */ /* 0x001fca00078e0a05 */
[----:B------:R-:W-:-:S13]  /*36e0*/  ISETP.GT.AND P0, PT, R2, RZ, PT ;  /* 0x000000ff0200720c */ /* 0x000fda0003f04270 */
[----:B------:R-:W-:Y:S05]  /*36f0*/  @P0 BRA `(.L_x_47) ;  /* 0x00000000000c0947 */ /* 0x000fea0003800000 */
[----:B------:R-:W-:Y:S01]  /*3700*/  ATOMS.POPC.INC.32 RZ, [UR5] ;  /* 0x00000000ffff7f8c */ /* 0x000fe2000d800005 */
[----:B------:R-:W-:Y:S01]  /*3710*/  IMAD.MOV.U32 R5, RZ, RZ, -0x1 ;  /* 0xffffffffff057424 */ /* 0x000fe200078e00ff */
[----:B------:R-:W-:Y:S06]  /*3720*/  BRA `(.L_x_48) ;  /* 0x0000000000947947 */ /* 0x000fec0003800000 */
.L_x_47:
[----:B------:R-:W0:Y:S01]  /*3730*/  LDC R13, c[0x0][0x388] ;  /* 0x0000e200ff0d7b82 */ /* 0x000e220000000800 */
[----:B------:R-:W-:Y:S01]  /*3740*/  VOTEU.ANY UR6, UPT, PT ;  /* 0x0000000000067886 */ /* 0x000fe200038e0100 */
[----:B------:R-:W-:Y:S01]  /*3750*/  ULEA UR7, UR9, UR8, 0x18 ;  /* 0x0000000809077291 */ /* 0x000fe2000f8ec0ff */
[----:B------:R-:W1:Y:S08]  /*3760*/  FLO.U32 R7, UR6 ;  /* 0x0000000600077d00 */ /* 0x000e7000080e0000 */
[----:B------:R-:W4:Y:S01]  /*3770*/  POPC R6, UR6 ;  /* 0x0000000600067d09 */ /* 0x000f220008000000 */
[----:B-1----:R-:W-:-:S02]  /*3780*/  ISETP.EQ.U32.AND P0, PT, R7, R8, PT ;  /* 0x000000080700720c */ /* 0x002fc40003f02070 */
[----:B------:R-:W-:Y:S01]  /*3790*/  LOP3.LUT R8, R9, UR6, RZ, 0xc0, !PT ;  /* 0x0000000609087c12 */ /* 0x000fe2000f8ec0ff */
[----:B------:R-:W-:Y:S01]  /*37a0*/  UIADD3 UR6, UPT, UPT, UR8, 0x10, URZ ;  /* 0x0000001008067890 */ /* 0x000fe2000fffe0ff */
[----:B0-----:R-:W-:-:S03]  /*37b0*/  IABS R11, R13 ;  /* 0x0000000d000b7213 */ /* 0x001fc60000000000 */
[----:B------:R-:W-:Y:S01]  /*37c0*/  ULEA UR6, UR9, UR6, 0x18 ;  /* 0x0000000609067291 */ /* 0x000fe2000f8ec0ff */
[----:B------:R-:W-:Y:S01]  /*37d0*/  POPC R8, R8 ;  /* 0x0000000800087309 */ /* 0x000fe20000000000 */
[----:B------:R-:W-:-:S04]  /*37e0*/  ISETP.NE.AND P2, PT, R13, RZ, PT ;  /* 0x000000ff0d00720c */ /* 0x000fc80003f45270 */
[----:B----4-:R-:W0:Y:S03]  /*37f0*/  @P0 ATOMS.ADD R6, [UR7], R6 ;  /* 0x00000006ff06098c */ /* 0x010e260008000007 */
[----:B---3--:R-:W1:Y:S08]  /*3800*/  I2F.RP R10, R11 ;  /* 0x0000000b000a7306 */ /* 0x008e700000209400 */
[----:B-1----:R-:W1:Y:S01]  /*3810*/  MUFU.RCP R10, R10 ;  /* 0x0000000a000a7308 */ /* 0x002e620000001000 */
[----:B0-----:R-:W0:Y:S01]  /*3820*/  SHFL.IDX PT, R5, R6, R7, 0x1f ;  /* 0x00001f0706057589 */ /* 0x001e2200000e0000 */
[----:B-1----:R-:W-:-:S06]  /*3830*/  IADD3 R2, PT, PT, R10, 0xffffffe, RZ ;  /* 0x0ffffffe0a027810 */ /* 0x002fcc0007ffe0ff */
[----:B------:R1:W3:Y:S01]  /*3840*/  F2I.FTZ.U32.TRUNC.NTZ R3, R2 ;  /* 0x0000000200037305 */ /* 0x0002e2000021f000 */
[----:B0-----:R-:W-:Y:S02]  /*3850*/  IMAD.IADD R5, R5, 0x1, R8 ;  /* 0x0000000105057824 */ /* 0x001fe400078e0208 */
[----:B-1----:R-:W-:-:S03]  /*3860*/  IMAD.MOV.U32 R2, RZ, RZ, RZ ;  /* 0x000000ffff027224 */ /* 0x002fc600078e00ff */
[----:B------:R-:W-:Y:S01]  /*3870*/  ISETP.GE.AND P1, PT, R5, RZ, PT ;  /* 0x000000ff0500720c */ /* 0x000fe20003f26270 */
[----:B---3--:R-:W-:-:S04]  /*3880*/  IMAD.MOV R12, RZ, RZ, -R3 ;  /* 0x000000ffff0c7224 */ /* 0x008fc800078e0a03 */
[----:B------:R-:W-:Y:S01]  /*3890*/  IMAD R9, R12, R11, RZ ;  /* 0x0000000b0c097224 */ /* 0x000fe200078e02ff */
[----:B------:R-:W-:-:S03]  /*38a0*/  IABS R12, R5 ;  /* 0x00000005000c7213 */ /* 0x000fc60000000000 */
        /* <DEDUP_REMOVED lines=13> */
.L_x_48:
[----:B------:R-:W-:Y:S05]  /*3980*/  BSYNC.RECONVERGENT B0 ;  /* 0x0000000000007941 */ /* 0x000fea0003800200 */
.L_x_46:
[----:B0-----:R-:W0:Y:S01]  /*3990*/  LDC.64 R2, c[0x0][0x390] ;  /* 0x0000e400ff027b82 */ /* 0x001e220000000a00 */
[----:B------:R-:W-:-:S04]  /*39a0*/  VIADD R7, R4, UR4 ;  /* 0x0000000404077c36 */ /* 0x000fc80008000000 */
[----:B0-----:R-:W-:-:S05]  /*39b0*/  IMAD.WIDE R2, R7, 0x4, R2 ;  /* 0x0000000407027825 */ /* 0x001fca00078e0202 */
[----:B-1----:R0:W-:Y:S02]  /*39c0*/  STG.E desc[UR12][R2.64], R5 ;  /* 0x0000000502007986 */ /* 0x0021e4000c10190c */
.L_x_24:
[----:B------:R-:W1:Y:S08]  /*39d0*/  S2UR UR6, SR_CgaCtaId ;  /* 0x00000000000679c3 */ /* 0x000e700000008800 */
[----:B------:R-:W-:Y:S06]  /*39e0*/  BAR.SYNC.DEFER_BLOCKING 0x0 ;  /* 0x0000000000007b1d */ /* 0x000fec0000010000 */
[----:B------:R-:W-:-:S02]  /*39f0*/  UMOV UR5, 0x400 ;  /* 0x0000040000057882 */ /* 0x000fc40000000000 */
[----:B-1----:R-:W-:-:S09]  /*3a00*/  ULEA UR7, UR6, UR5, 0x18 ;  /* 0x0000000506077291 */ /* 0x002fd2000f8ec0ff */
[----:B0---4-:R-:W5:Y:S02]  /*3a10*/  LDS R2, [UR7+0x8] ;  /* 0x00000807ff027984 */ /* 0x011f640008000800 */
[----:B------:R-:W5:Y:S02]  /*3a20*/  LDCU UR7, c[0x0][0x388] ;  /* 0x00007100ff0777ac */ /* 0x000f640008000800 */
[----:B-----5:R-:W-:-:S04]  /*3a30*/  VIMNMX.U32 R3, PT, PT, R2, UR7, PT ;  /* 0x0000000702037c48 */ /* 0x020fc8000bfe0000 */
[----:B------:R-:W-:-:S13]  /*3a40*/  ISETP.GT.U32.AND P0, PT, R3, R0, PT ;  /* 0x000000000300720c */ /* 0x000fda0003f04070 */
[----:B------:R-:W-:Y:S05]  /*3a50*/  @!P0 EXIT ;  /* 0x000000000000894d */ /* 0x000fea0003800000 */
[----:B------:R-:W-:Y:S01]  /*3a60*/  UIADD3 UR4, UPT, UPT, UR5, 0x10, URZ ;  /* 0x0000001005047890 */ /* 0x000fe2000fffe0ff */
[----:B------:R-:W0:Y:S03]  /*3a70*/  LDC.64 R2, c[0x0][0x380] ;  /* 0x0000e000ff027b82 */ /* 0x000e260000000a00 */
[----:B------:R-:W-:-:S06]  /*3a80*/  ULEA UR4, UR6, UR4, 0x18 ;  /* 0x0000000406047291 */ /* 0x000fcc000f8ec0ff */
[----:B------:R-:W-:-:S05]  /*3a90*/  LEA R4, R0, UR4, 0x2 ;  /* 0x0000000400047c11 */ /* 0x000fca000f8e10ff */
[----:B------:R-:W1:Y:S01]  /*3aa0*/  LDS R5, [R4] ;  /* 0x0000000004057984 */ /* 0x000e620000000800 */
[----:B0-----:R-:W-:-:S05]  /*3ab0*/  IMAD.WIDE.U32 R2, R0, 0x4, R2 ;  /* 0x0000000400027825 */ /* 0x001fca00078e0002 */
[----:B-1----:R-:W-:Y:S01]  /*3ac0*/  STG.E desc[UR12][R2.64], R5 ;  /* 0x0000000502007986 */ /* 0x002fe2000c10190c */
[----:B------:R-:W-:Y:S05]  /*3ad0*/  EXIT ;  /* 0x000000000000794d */ /* 0x000fea0003800000 */
.L_x_49:
[----:B------:R-:W-:-:S00]  /*3ae0*/  BRA `(.L_x_49) ;  /* 0xfffffffc00fc7947 */ /* 0x000fc0000383ffff */
[----:B------:R-:W-:-:S00]  /*3af0*/  NOP ;  /* 0x0000000000007918 */ /* 0x000fc00000000000 */
        /* <DEDUP_REMOVED lines=8> */
.L_x_152:


//--------------------- .text._Z14testMPMCKernelPiS_S_S_iS_S_ib --------------------------
	.section	.text._Z14testMPMCKernelPiS_S_S_iS_S_ib,"ax",@progbits
	.align	128
        .global         _Z14testMPMCKernelPiS_S_S_iS_S_ib
        .type           _Z14testMPMCKernelPiS_S_S_iS_S_ib,@function
        .size           _Z14testMPMCKernelPiS_S_S_iS_S_ib,(.L_x_153 - _Z14testMPMCKernelPiS_S_S_iS_S_ib)
        .other          _Z14testMPMCKernelPiS_S_S_iS_S_ib,@"STO_CUDA_ENTRY STV_DEFAULT"
_Z14testMPMCKernelPiS_S_S_iS_S_ib:
.text._Z14testMPMCKernelPiS_S_S_iS_S_ib:
[----:B------:R-:W-:Y:S01]  /*0000*/  LDC R1, c[0x0][0x37c] ;  /* 0x0000df00ff017b82 */ /* 0x000fe20000000800 */
[----:B------:R-:W0:Y:S07]  /*0010*/  S2R R3, SR_TID.X ;  /* 0x0000000000037919 */ /* 0x000e2e0000002100 */
[----:B------:R-:W1:Y:S01]  /*0020*/  S2UR UR4, SR_CTAID.X ;  /* 0x00000000000479c3 */ /* 0x000e620000002500 */
[----:B------:R-:W2:Y:S01]  /*0030*/  LDCU.64 UR6, c[0x0][0x358] ;  /* 0x00006b00ff0677ac */ /* 0x000ea20008000a00 */
[----:B------:R-:W-:Y:S06]  /*0040*/  BSSY.RECONVERGENT B0, `(.L_x_50) ;  /* 0x0000017000007945 */ /* 0x000fec0003800200 */
[----:B------:R-:W1:Y:S01]  /*0050*/  LDC R0, c[0x0][0x360] ;  /* 0x0000d800ff007b82 */ /* 0x000e620000000800 */
[----:B0-----:R-:W-:Y:S01]  /*0060*/  ISETP.NE.AND P0, PT, R3, RZ, PT ;  /* 0x000000ff0300720c */ /* 0x001fe20003f05270 */
[----:B-1----:R-:W-:-:S12]  /*0070*/  IMAD R0, R0, UR4, R3 ;  /* 0x0000000400007c24 */ /* 0x002fd8000f8e0203 */
[----:B--2---:R-:W-:Y:S05]  /*0080*/  @P0 BRA `(.L_x_51) ;  /* 0x0000000000480947 */ /* 0x004fea0003800000 */
[----:B------:R-:W0:Y:S01]  /*0090*/  S2UR UR5, SR_CgaCtaId ;  /* 0x00000000000579c3 */ /* 0x000e220000008800 */
[----:B------:R-:W-:-:S07]  /*00a0*/  UMOV UR4, 0x400 ;  /* 0x0000040000047882 */ /* 0x000fce0000000000 */
[----:B------:R-:W1:Y:S08]  /*00b0*/  LDC.64 R2, c[0x0][0x388] ;  /* 0x0000e200ff027b82 */ /* 0x000e700000000a00 */
[----:B------:R-:W2:Y:S08]  /*00c0*/  LDC.64 R4, c[0x0][0x380] ;  /* 0x0000e000ff047b82 */ /* 0x000eb00000000a00 */
[----:B------:R-:W2:Y:S01]  /*00d0*/  LDC.64 R6, c[0x0][0x388] ;  /* 0x0000e200ff067b82 */ /* 0x000ea20000000a00 */
[----:B0-----:R-:W-:-:S07]  /*00e0*/  ULEA UR4, UR5, UR4, 0x18 ;  /* 0x0000000405047291 */ /* 0x001fce000f8ec0ff */
[----:B------:R-:W0:Y:S01]  /*00f0*/  LDC.64 R12, c[0x0][0x390] ;  /* 0x0000e400ff0c7b82 */ /* 0x000e220000000a00 */
[----:B-1----:R1:W-:Y:S07]  /*0100*/  STG.E desc[UR6][R2.64], RZ ;  /* 0x000000ff02007986 */ /* 0x0023ee000c101906 */
[----:B------:R-:W3:Y:S08]  /*0110*/  LDC.64 R14, c[0x0][0x398] ;  /* 0x0000e600ff0e7b82 */ /* 0x000ef00000000a00 */
[----:B------:R-:W4:Y:S01]  /*0120*/  LDC.64 R8, c[0x0][0x390] ;  /* 0x0000e400ff087b82 */ /* 0x000f220000000a00 */
[----:B--2---:R1:W-:Y:S07]  /*0130*/  STS.128 [UR4], R4 ;  /* 0x00000004ff007988 */ /* 0x0043ee0008000c04 */
[----:B------:R-:W2:Y:S01]  /*0140*/  LDC R16, c[0x0][0x3a0] ;  /* 0x0000e800ff107b82 */ /* 0x000ea20000000800 */
[----:B0-----:R1:W-:Y:S07]  /*0150*/  STS.64 [UR4+0x10], R12 ;  /* 0x0000100cff007988 */ /* 0x0013ee0008000a04 */
[----:B------:R-:W0:Y:S01]  /*0160*/  LDC.64 R10, c[0x0][0x398] ;  /* 0x0000e600ff0a7b82 */ /* 0x000e220000000a00 */
[----:B---3--:R1:W-:Y:S04]  /*0170*/  STS.64 [UR4+0x20], R14 ;  /* 0x0000200eff007988 */ /* 0x0083e80008000a04 */
[----:B----4-:R1:W-:Y:S04]  /*0180*/  STG.E desc[UR6][R8.64], RZ ;  /* 0x000000ff08007986 */ /* 0x0103e8000c101906 */
[----:B--2---:R1:W-:Y:S04]  /*0190*/  STS [UR4+0x18], R16 ;  /* 0x00001810ff007988 */ /* 0x0043e80008000804 */
[----:B0-----:R1:W-:Y:S02]  /*01a0*/  ST.E desc[UR6][R10.64], RZ ;  /* 0x000000ff0a007985 */ /* 0x0013e4000c101906 */
.L_x_51:
[----:B------:R-:W-:Y:S05]  /*01b0*/  BSYNC.RECONVERGENT B0 ;  /* 0x0000000000007941 */ /* 0x000fea0003800200 */
.L_x_50:
[----:B------:R-:W0:Y:S02]  /*01c0*/  LDCU.U8 UR4, c[0x0][0x3bc] ;  /* 0x00007780ff0477ac */ /* 0x000e240008000000 */
[----:B0-----:R-:W-:-:S04]  /*01d0*/  UPRMT UR4, UR4, 0x8880, URZ ;  /* 0x0000888004047896 */ /* 0x001fc800080000ff */
[----:B------:R-:W-:Y:S01]  /*01e0*/  UISETP.NE.AND UP0, UPT, UR4, URZ, UPT ;  /* 0x000000ff0400728c */ /* 0x000fe2000bf05270 */
[----:B------:R-:W-:Y:S08]  /*01f0*/  BAR.SYNC.DEFER_BLOCKING 0x0 ;  /* 0x0000000000007b1d */ /* 0x000ff00000010000 */
[----:B------:R-:W-:Y:S05]  /*0200*/  BRA.U !UP0, `(.L_x_52) ;  /* 0x0000004108187547 */ /* 0x000fea000b800000 */
[----:B------:R-:W1:Y:S02]  /*0210*/  LDCU UR4, c[0x0][0x3b8] ;  /* 0x00007700ff0477ac */ /* 0x000e640008000800 */
[----:B-1----:R-:W-:-:S05]  /*0220*/  IMAD.U32 R7, RZ, RZ, UR4 ;  /* 0x00000004ff077e24 */ /* 0x002fca000f8e00ff */
[----:B------:R-:W-:-:S13]  /*0230*/  ISETP.GE.AND P0, PT, R7, 0x1, PT ;  /* 0x000000010700780c */ /* 0x000fda0003f06270 */
[----:B------:R-:W-:Y:S05]  /*0240*/  @!P0 EXIT ;  /* 0x000000000000894d */ /* 0x000fea0003800000 */
[C---:B------:R-:W-:Y:S01]  /*0250*/  ISETP.GE.U32.AND P0, PT, R7.reuse, 0x8, PT ;  /* 0x000000080700780c */ /* 0x040fe20003f06070 */
[----:B------:R-:W-:Y:S01]  /*0260*/  IMAD.MOV.U32 R9, RZ, RZ, RZ ;  /* 0x000000ffff097224 */ /* 0x000fe200078e00ff */
[----:B------:R-:W-:-:S11]  /*0270*/  LOP3.LUT R16, R7, 0x7, RZ, 0xc0, !PT ;  /* 0x0000000707107812 */ /* 0x000fd600078ec0ff */
[----:B------:R-:W-:Y:S05]  /*0280*/  @!P0 BRA `(.L_x_53) ;  /* 0x00000020005c8947 */ /* 0x000fea0003800000 */
[----:B------:R-:W0:Y:S01]  /*0290*/  S2UR UR5, SR_CgaCtaId ;  /* 0x00000000000579c3 */ /* 0x000e220000008800 */
[----:B------:R-:W-:Y:S01]  /*02a0*/  UMOV UR4, 0x400 ;  /* 0x0000040000047882 */ /* 0x000fe20000000000 */
[----:B------:R-:W-:Y:S01]  /*02b0*/  LOP3.LUT R9, R7, 0x7ffffff8, RZ, 0xc0, !PT ;  /* 0x7ffffff807097812 */ /* 0x000fe200078ec0ff */
[----:B------:R-:W-:-:S05]  /*02c0*/  IMAD.MOV.U32 R8, RZ, RZ, RZ ;  /* 0x000000ffff087224 */ /* 0x000fca00078e00ff */
[----:B------:R-:W1:Y:S08]  /*02d0*/  LDC R6, c[0x0][0x3b8] ;  /* 0x0000ee00ff067b82 */ /* 0x000e700000000800 */
[----:B------:R-:W2:Y:S01]  /*02e0*/  LDC.64 R2, c[0x0][0x3a8] ;  /* 0x0000ea00ff027b82 */ /* 0x000ea20000000a00 */
[----:B0-----:R-:W-:-:S06]  /*02f0*/  ULEA UR4, UR5, UR4, 0x18 ;  /* 0x0000000405047291 */ /* 0x001fcc000f8ec0ff */
[----:B------:R-:W-:-:S07]  /*0300*/  IMAD.U32 R10, RZ, RZ, UR4 ;  /* 0x00000004ff0a7e24 */ /* 0x000fce000f8e00ff */
.L_x_78:
[----:B------:R-:W0:Y:S01]  /*0310*/  S2R R11, SR_LANEID ;  /* 0x00000000000b7919 */ /* 0x000e220000000000 */
[----:B------:R-:W-:Y:S02]  /*0320*/  VOTEU.ANY UR4, UPT, PT ;  /* 0x0000000000047886 */ /* 0x000fe400038e0100 */
[----:B------:R-:W0:Y:S01]  /*0330*/  FLO.U32 R18, UR4 ;  /* 0x0000000400127d00 */ /* 0x000e2200080e0000 */
[----:B------:R-:W3:Y:S07]  /*0340*/  LDS.64 R4, [R10+0x20] ;  /* 0x000020000a047984 */ /* 0x000eee0000000a00 */
[----:B-1----:R-:W3:Y:S01]  /*0350*/  POPC R15, UR4 ;  /* 0x00000004000f7d09 */ /* 0x002ee20008000000 */
[----:B0-----:R-:W-:-:S13]  /*0360*/  ISETP.EQ.U32.AND P0, PT, R18, R11, PT ;  /* 0x0000000b1200720c */ /* 0x001fda0003f02070 */
[----:B---3--:R-:W3:Y:S01]  /*0370*/  @P0 ATOM.E.ADD.STRONG.GPU PT, R5, desc[UR6][R4.64], R15 ;  /* 0x8000000f0405098a */ /* 0x008ee200081ef106 */
[----:B------:R-:W-:Y:S01]  /*0380*/  BSSY.RECONVERGENT B0, `(.L_x_54) ;  /* 0x000003f000007945 */ /* 0x000fe20003800200 */
[----:B------:R-:W-:Y:S01]  /*0390*/  IMAD R13, R0, 0x3e8, R8 ;  /* 0x000003e8000d7824 */ /* 0x000fe200078e0208 */
[----:B------:R-:W0:Y:S01]  /*03a0*/  S2R R12, SR_LTMASK ;  /* 0x00000000000c7919 */ /* 0x000e220000003900 */
[----:B------:R-:W-:Y:S01]  /*03b0*/  LDS R14, [R10+0x18] ;  /* 0x000018000a0e7984 */ /* 0x000fe20000000800 */
[----:B0-----:R-:W-:-:S04]  /*03c0*/  LOP3.LUT R17, R12, UR4, RZ, 0xc0, !PT ;  /* 0x000000040c117c12 */ /* 0x001fc8000f8ec0ff */
[----:B------:R-:W0:Y:S01]  /*03d0*/  POPC R20, R17 ;  /* 0x0000001100147309 */ /* 0x000e220000000000 */
[----:B---3--:R-:W0:Y:S02]  /*03e0*/  SHFL.IDX PT, R7, R5, R18, 0x1f ;  /* 0x00001f1205077589 */ /* 0x008e2400000e0000 */
[----:B0-----:R-:W-:-:S05]  /*03f0*/  IMAD.IADD R7, R7, 0x1, R20 ;  /* 0x0000000107077824 */ /* 0x001fca00078e0214 */
[----:B------:R-:W-:-:S13]  /*0400*/  ISETP.GE.AND P0, PT, R7, R14, PT ;  /* 0x0000000e0700720c */ /* 0x000fda0003f06270 */
[----:B------:R-:W-:Y:S05]  /*0410*/  @!P0 BRA `(.L_x_55) ;  /* 0x0000000000308947 */ /* 0x000fea0003800000 */
[----:B------:R-:W0:Y:S01]  /*0420*/  S2UR UR5, SR_CgaCtaId ;  /* 0x00000000000579c3 */ /* 0x000e220000008800 */
[----:B------:R-:W-:Y:S02]  /*0430*/  UMOV UR4, 0x400 ;  /* 0x0000040000047882 */ /* 0x000fe40000000000 */
[----:B0-----:R-:W-:-:S06]  /*0440*/  ULEA UR4, UR5, UR4, 0x18 ;  /* 0x0000000405047291 */ /* 0x001fcc000f8ec0ff */
[----:B------:R-:W-:Y:S01]  /*0450*/  IMAD.U32 R10, RZ, RZ, UR4 ;  /* 0x00000004ff0a7e24 */ /* 0x000fe2000f8e00ff */
[----:B------:R-:W-:Y:S02]  /*0460*/  VOTEU.ANY UR4, UPT, PT ;  /* 0x0000000000047886 */ /* 0x000fe400038e0100 */
[----:B------:R-:W-:Y:S02]  /*0470*/  UFLO.U32 UR5, UR4 ;  /* 0x00000004000572bd */ /* 0x000fe400080e0000 */
[----:B------:R-:W0:Y:S01]  /*0480*/  LDS.64 R4, [R10+0x20] ;  /* 0x000020000a047984 */ /* 0x000e220000000a00 */
[----:B------:R-:W-:-:S03]  /*0490*/  UPOPC UR4, UR4 ;  /* 0x00000004000472bf */ /* 0x000fc60008000000 */
[----:B------:R-:W-:-:S03]  /*04a0*/  ISETP.EQ.U32.AND P1, PT, R11, UR5, PT ;  /* 0x000000050b007c0c */ /* 0x000fc6000bf22070 */
[----:B------:R-:W-:-:S10]  /*04b0*/  IADD3 R7, PT, PT, RZ, -UR4, RZ ;  /* 0x80000004ff077c10 */ /* 0x000fd4000fffe0ff */
[----:B0-----:R0:W-:Y:S01]  /*04c0*/  @P1 ATOM.E.ADD.STRONG.GPU PT, RZ, desc[UR6][R4.64], R7 ;  /* 0x8000000704ff198a */ /* 0x0011e200081ef106 */
[----:B------:R-:W-:Y:S05]  /*04d0*/  BRA `(.L_x_56) ;  /* 0x0000000000a47947 */ /* 0x000fea0003800000 */
.L_x_55:
[----:B------:R-:W0:Y:S01]  /*04e0*/  S2UR UR5, SR_CgaCtaId ;  /* 0x00000000000579c3 */ /* 0x000e220000008800 */
[----:B------:R-:W-:Y:S02]  /*04f0*/  UMOV UR4, 0x400 ;  /* 0x0000040000047882 */ /* 0x000fe40000000000 */
[----:B0-----:R-:W-:-:S06]  /*0500*/  ULEA UR4, UR5, UR4, 0x18 ;  /* 0x0000000405047291 */ /* 0x001fcc000f8ec0ff */
[----:B------:R-:W-:Y:S01]  /*0510*/  IMAD.U32 R10, RZ, RZ, UR4 ;  /* 0x00000004ff0a7e24 */ /* 0x000fe2000f8e00ff */
[----:B------:R-:W-:Y:S02]  /*0520*/  VOTEU.ANY UR4, UPT, PT ;  /* 0x0000000000047886 */ /* 0x000fe400038e0100 */
[----:B------:R-:W0:Y:S02]  /*0530*/  FLO.U32 R20, UR4 ;  /* 0x0000000400147d00 */ /* 0x000e2400080e0000 */
[----:B------:R-:W3:Y:S06]  /*0540*/  LDS.64 R18, [R10+0x10] ;  /* 0x000010000a127984 */ /* 0x000eec0000000a00 */
[----:B------:R-:W3:Y:S01]  /*0550*/  POPC R15, UR4 ;  /* 0x00000004000f7d09 */ /* 0x000ee20008000000 */
[----:B0-----:R-:W-:-:S13]  /*0560*/  ISETP.EQ.U32.AND P1, PT, R20, R11, PT ;  /* 0x0000000b1400720c */ /* 0x001fda0003f22070 */
[----:B---3--:R0:W3:Y:S01]  /*0570*/  @P1 ATOM.E.ADD.STRONG.GPU PT, R19, desc[UR6][R18.64], R15 ;  /* 0x8000000f1213198a */ /* 0x0080e200081ef106 */
[----:B------:R-:W-:-:S03]  /*0580*/  LOP3.LUT R21, R12, UR4, RZ, 0xc0, !PT ;  /* 0x000000040c157c12 */ /* 0x000fc6000f8ec0ff */
[----:B------:R-:W4:Y:S03]  /*0590*/  LDS R7, [R10+0x18] ;  /* 0x000018000a077984 */ /* 0x000f260000000800 */
[----:B------:R-:W-:Y:S01]  /*05a0*/  POPC R21, R21 ;  /* 0x0000001500157309 */ /* 0x000fe20000000000 */
[-C--:B----4-:R-:W-:Y:S02]  /*05b0*/  IABS R14, R7.reuse ;  /* 0x00000007000e7213 */ /* 0x090fe40000000000 */
[----:B0-----:R-:W-:-:S05]  /*05c0*/  IABS R18, R7 ;  /* 0x0000000700127213 */ /* 0x001fca0000000000 */
[----:B------:R-:W0:Y:S01]  /*05d0*/  I2F.RP R17, R14 ;  /* 0x0000000e00117306 */ /* 0x000e220000209400 */
[----:B------:R-:W-:-:S07]  /*05e0*/  IMAD.MOV R18, RZ, RZ, -R18 ;  /* 0x000000ffff127224 */ /* 0x000fce00078e0a12 */
[----:B0-----:R-:W0:Y:S02]  /*05f0*/  MUFU.RCP R17, R17 ;  /* 0x0000001100117308 */ /* 0x001e240000001000 */
[----:B0-----:R-:W-:-:S06]  /*0600*/  VIADD R4, R17, 0xffffffe ;  /* 0x0ffffffe11047836 */ /* 0x001fcc0000000000 */
[----:B------:R0:W4:Y:S02]  /*0610*/  F2I.FTZ.U32.TRUNC.NTZ R5, R4 ;  /* 0x0000000400057305 */ /* 0x000124000021f000 */
[----:B0-----:R-:W-:Y:S02]  /*0620*/  IMAD.MOV.U32 R4, RZ, RZ, RZ ;  /* 0x000000ffff047224 */ /* 0x001fe400078e00ff */
[----:B----4-:R-:W-:-:S04]  /*0630*/  IMAD.MOV R23, RZ, RZ, -R5 ;  /* 0x000000ffff177224 */ /* 0x010fc800078e0a05 */
[----:B------:R-:W-:-:S04]  /*0640*/  IMAD R23, R23, R14, RZ ;  /* 0x0000000e17177224 */ /* 0x000fc800078e02ff */
[----:B------:R-:W-:Y:S01]  /*0650*/  IMAD.HI.U32 R4, R5, R23, R4 ;  /* 0x0000001705047227 */ /* 0x000fe200078e0004 */
[----:B------:R-:W-:Y:S01]  /*0660*/  MOV R5, R18 ;  /* 0x0000001200057202 */ /* 0x000fe20000000f00 */
[----:B---3--:R-:W0:Y:S02]  /*0670*/  SHFL.IDX PT, R20, R19, R20, 0x1f ;  /* 0x00001f1413147589 */ /* 0x008e2400000e0000 */
[----:B0-----:R-:W-:-:S05]  /*0680*/  IMAD.IADD R15, R20, 0x1, R21 ;  /* 0x00000001140f7824 */ /* 0x001fca00078e0215 */
[----:B------:R-:W-:Y:S02]  /*0690*/  IABS R17, R15 ;  /* 0x0000000f00117213 */ /* 0x000fe40000000000 */
[----:B------:R-:W-:-:S03]  /*06a0*/  ISETP.GE.AND P3, PT, R15, RZ, PT ;  /* 0x000000ff0f00720c */ /* 0x000fc60003f66270 */
[----:B------:R-:W-:-:S04]  /*06b0*/  IMAD.HI.U32 R4, R4, R17, RZ ;  /* 0x0000001104047227 */ /* 0x000fc800078e00ff */
[----:B------:R-:W-:Y:S02]  /*06c0*/  IMAD R17, R4, R5, R17 ;  /* 0x0000000504117224 */ /* 0x000fe400078e0211 */
[----:B------:R-:W0:Y:S03]  /*06d0*/  LDS.64 R4, [R10] ;  /* 0x000000000a047984 */ /* 0x000e260000000a00 */
[----:B------:R-:W-:-:S13]  /*06e0*/  ISETP.GT.U32.AND P1, PT, R14, R17, PT ;  /* 0x000000110e00720c */ /* 0x000fda0003f24070 */
[----:B------:R-:W-:Y:S01]  /*06f0*/  @!P1 IMAD.IADD R17, R17, 0x1, -R14 ;  /* 0x0000000111119824 */ /* 0x000fe200078e0a0e */
[----:B------:R-:W-:-:S04]  /*0700*/  ISETP.NE.AND P1, PT, R7, RZ, PT ;  /* 0x000000ff0700720c */ /* 0x000fc80003f25270 */
[----:B------:R-:W-:-:S13]  /*0710*/  ISETP.GT.U32.AND P2, PT, R14, R17, PT ;  /* 0x000000110e00720c */ /* 0x000fda0003f44070 */
[----:B------:R-:W-:-:S04]  /*0720*/  @!P2 IMAD.IADD R17, R17, 0x1, -R14 ;  /* 0x000000011111a824 */ /* 0x000fc800078e0a0e */
[----:B------:R-:W-:Y:S01]  /*0730*/  @!P3 IMAD.MOV R17, RZ, RZ, -R17 ;  /* 0x000000ffff11b224 */ /* 0x000fe200078e0a11 */
[----:B------:R-:W-:-:S05]  /*0740*/  @!P1 LOP3.LUT R17, RZ, R7, RZ, 0x33, !PT ;  /* 0x00000007ff119212 */ /* 0x000fca00078e33ff */
[----:B0-----:R-:W-:-:S05]  /*0750*/  IMAD.WIDE R4, R17, 0x4, R4 ;  /* 0x0000000411047825 */ /* 0x001fca00078e0204 */
[----:B------:R3:W-:Y:S02]  /*0760*/  ST.E desc[UR6][R4.64], R13 ;  /* 0x0000000d04007985 */ /* 0x0007e4000c101906 */
.L_x_56:
[----:B------:R-:W-:Y:S05]  /*0770*/  BSYNC.RECONVERGENT B0 ;  /* 0x0000000000007941 */ /* 0x000fea0003800200 */
.L_x_54:
[----:B------:R-:W4:Y:S01]  /*0780*/  LDS.64 R14, [R10+0x20] ;  /* 0x000020000a0e7984 */ /* 0x000f220000000a00 */
[----:B------:R-:W-:Y:S01]  /*0790*/  VOTEU.ANY UR4, UPT, PT ;  /* 0x0000000000047886 */ /* 0x000fe200038e0100 */
[----:B01----:R-:W-:Y:S01]  /*07a0*/  IMAD.MOV.U32 R7, RZ, RZ, R6 ;  /* 0x000000ffff077224 */ /* 0x003fe200078e0006 */
[----:B------:R-:W0:Y:S01]  /*07b0*/  FLO.U32 R20, UR4 ;  /* 0x0000000400147d00 */ /* 0x000e2200080e0000 */
[----:B------:R-:W-:Y:S02]  /*07c0*/  SEL R17, RZ, 0x1, P0 ;  /* 0x00000001ff117807 */ /* 0x000fe40000000000 */
[----:B---3--:R-:W-:-:S04]  /*07d0*/  IMAD R5, R0, R7, R8 ;  /* 0x0000000700057224 */ /* 0x008fc800078e0208 */
[----:B--2---:R-:W-:Y:S01]  /*07e0*/  IMAD.WIDE R4, R5, 0x4, R2 ;  /* 0x0000000405047825 */ /* 0x004fe200078e0202 */
[----:B------:R-:W4:Y:S04]  /*07f0*/  POPC R21, UR4 ;  /* 0x0000000400157d09 */ /* 0x000f280008000000 */
[----:B------:R-:W-:Y:S01]  /*0800*/  STG.E desc[UR6][R4.64], R17 ;  /* 0x0000001104007986 */ /* 0x000fe2000c101906 */
[----:B0-----:R-:W-:-:S13]  /*0810*/  ISETP.EQ.U32.AND P1, PT, R20, R11, PT ;  /* 0x0000000b1400720c */ /* 0x001fda0003f22070 */
[----:B----4-:R-:W2:Y:S01]  /*0820*/  @P1 ATOM.E.ADD.STRONG.GPU PT, R15, desc[UR6][R14.64], R21 ;  /* 0x800000150e0f198a */ /* 0x010ea200081ef106 */
[----:B------:R-:W-:Y:S01]  /*0830*/  LOP3.LUT R22, R12, UR4, RZ, 0xc0, !PT ;  /* 0x000000040c167c12 */ /* 0x000fe2000f8ec0ff */
[----:B------:R-:W-:Y:S02]  /*0840*/  BSSY.RECONVERGENT B0, `(.L_x_57) ;  /* 0x0000036000007945 */ /* 0x000fe40003800200 */
[----:B------:R-:W-:Y:S01]  /*0850*/  LDS R19, [R10+0x18] ;  /* 0x000018000a137984 */ /* 0x000fe20000000800 */
[----:B------:R-:W0:Y:S03]  /*0860*/  POPC R23, R22 ;  /* 0x0000001600177309 */ /* 0x000e260000000000 */
[----:B--2---:R-:W0:Y:S02]  /*0870*/  SHFL.IDX PT, R18, R15, R20, 0x1f ;  /* 0x00001f140f127589 */ /* 0x004e2400000e0000 */
[----:B0-----:R-:W-:-:S05]  /*0880*/  IMAD.IADD R18, R18, 0x1, R23 ;  /* 0x0000000112127824 */ /* 0x001fca00078e0217 */
[----:B------:R-:W-:-:S13]  /*0890*/  ISETP.GE.AND P0, PT, R18, R19, PT ;  /* 0x000000131200720c */ /* 0x000fda0003f06270 */
[----:B------:R-:W-:Y:S05]  /*08a0*/  @!P0 BRA `(.L_x_58) ;  /* 0x0000000000208947 */ /* 0x000fea0003800000 */
[----:B------:R-:W0:Y:S01]  /*08b0*/  LDS.64 R14, [R10+0x20] ;  /* 0x000020000a0e7984 */ /* 0x000e220000000a00 */
[----:B------:R-:W-:Y:S02]  /*08c0*/  VOTEU.ANY UR4, UPT, PT ;  /* 0x0000000000047886 */ /* 0x000fe400038e0100 */
[----:B------:R-:W-:Y:S02]  /*08d0*/  UFLO.U32 UR5, UR4 ;  /* 0x00000004000572bd */ /* 0x000fe400080e0000 */
[----:B------:R-:W-:-:S04]  /*08e0*/  UPOPC UR4, UR4 ;  /* 0x00000004000472bf */ /* 0x000fc80008000000 */
[----:B------:R-:W-:Y:S02]  /*08f0*/  ISETP.EQ.U32.AND P1, PT, R11, UR5, PT ;  /* 0x000000050b007c0c */ /* 0x000fe4000bf22070 */
[----:B------:R-:W-:-:S11]  /*0900*/  IMAD R17, RZ, RZ, -UR4 ;  /* 0x80000004ff117e24 */ /* 0x000fd6000f8e02ff */
[----:B0-----:R0:W-:Y:S01]  /*0910*/  @P1 ATOM.E.ADD.STRONG.GPU PT, RZ, desc[UR6][R14.64], R17 ;  /* 0x800000110eff198a */ /* 0x0011e200081ef106 */
[----:B------:R-:W-:Y:S05]  /*0920*/  BRA `(.L_x_59) ;  /* 0x00000000009c7947 */ /* 0x000fea0003800000 */
.L_x_58:
[----:B------:R-:W0:Y:S01]  /*0930*/  LDS.64 R18, [R10+0x10] ;  /* 0x000010000a127984 */ /* 0x000e220000000a00 */
[----:B------:R-:W-:Y:S02]  /*0940*/  VOTEU.ANY UR4, UPT, PT ;  /* 0x0000000000047886 */ /* 0x000fe400038e0100 */
[----:B------:R-:W1:Y:S08]  /*0950*/  FLO.U32 R22, UR4 ;  /* 0x0000000400167d00 */ /* 0x000e7000080e0000 */
[----:B------:R-:W0:Y:S01]  /*0960*/  POPC R23, UR4 ;  /* 0x0000000400177d09 */ /* 0x000e220008000000 */
[----:B-1----:R-:W-:-:S13]  /*0970*/  ISETP.EQ.U32.AND P1, PT, R22, R11, PT ;  /* 0x0000000b1600720c */ /* 0x002fda0003f22070 */
[----:B0-----:R0:W2:Y:S01]  /*0980*/  @P1 ATOM.E.ADD.STRONG.GPU PT, R19, desc[UR6][R18.64], R23 ;  /* 0x800000171213198a */ /* 0x0010a200081ef106 */
[----:B------:R-:W-:-:S03]  /*0990*/  LOP3.LUT R24, R12, UR4, RZ, 0xc0, !PT ;  /* 0x000000040c187c12 */ /* 0x000fc6000f8ec0ff */
[----:B------:R-:W1:Y:S01]  /*09a0*/  LDS R17, [R10+0x18] ;  /* 0x000018000a117984 */ /* 0x000e620000000800 */
[----:B------:R-:W-:Y:S01]  /*09b0*/  POPC R25, R24 ;  /* 0x0000001800197309 */ /* 0x000fe20000000000 */
[----:B-1----:R-:W-:-:S07]  /*09c0*/  IABS R20, R17 ;  /* 0x0000001100147213 */ /* 0x002fce0000000000 */
[----:B------:R-:W1:Y:S08]  /*09d0*/  I2F.RP R21, R20 ;  /* 0x0000001400157306 */ /* 0x000e700000209400 */
[----:B-1----:R-:W1:Y:S02]  /*09e0*/  MUFU.RCP R21, R21 ;  /* 0x0000001500157308 */ /* 0x002e640000001000 */
[----:B-1----:R-:W-:-:S06]  /*09f0*/  IADD3 R14, PT, PT, R21, 0xffffffe, RZ ;  /* 0x0ffffffe150e7810 */ /* 0x002fcc0007ffe0ff */
[----:B------:R1:W0:Y:S02]  /*0a00*/  F2I.FTZ.U32.TRUNC.NTZ R15, R14 ;  /* 0x0000000e000f7305 */ /* 0x000224000021f000 */
[----:B-1----:R-:W-:Y:S02]  /*0a10*/  IMAD.MOV.U32 R14, RZ, RZ, RZ ;  /* 0x000000ffff0e7224 */ /* 0x002fe400078e00ff */
[----:B0-----:R-:W-:-:S04]  /*0a20*/  IMAD.MOV R23, RZ, RZ, -R15 ;  /* 0x000000ffff177224 */ /* 0x001fc800078e0a0f */
[----:B------:R-:W-:-:S04]  /*0a30*/  IMAD R23, R23, R20, RZ ;  /* 0x0000001417177224 */ /* 0x000fc800078e02ff */
[----:B------:R-:W-:Y:S01]  /*0a40*/  IMAD.HI.U32 R14, R15, R23, R14 ;  /* 0x000000170f0e7227 */ /* 0x000fe200078e000e */
[----:B--2---:R-:W0:Y:S03]  /*0a50*/  SHFL.IDX PT, R22, R19, R22, 0x1f ;  /* 0x00001f1613167589 */ /* 0x004e2600000e0000 */
[----:B0-----:R-:W-:Y:S01]  /*0a60*/  IMAD.IADD R18, R22, 0x1, R25 ;  /* 0x0000000116127824 */ /* 0x001fe200078e0219 */
[----:B------:R-:W-:-:S04]  /*0a70*/  IABS R25, R17 ;  /* 0x0000001100197213 */ /* 0x000fc80000000000 */
[----:B------:R-:W-:Y:S01]  /*0a80*/  IABS R21, R18 ;  /* 0x0000001200157213 */ /* 0x000fe20000000000 */
[----:B------:R-:W-:Y:S01]  /*0a90*/  IMAD.MOV R25, RZ, RZ, -R25 ;  /* 0x000000ffff197224 */ /* 0x000fe200078e0a19 */
[----:B------:R-:W-:-:S03]  /*0aa0*/  ISETP.GE.AND P3, PT, R18, RZ, PT ;  /* 0x000000ff1200720c */ /* 0x000fc60003f66270 */
[----:B------:R-:W-:Y:S02]  /*0ab0*/  IMAD.MOV.U32 R19, RZ, RZ, R21 ;  /* 0x000000ffff137224 */ /* 0x000fe400078e0015 */
[----:B------:R-:W-:Y:S02]  /*0ac0*/  IMAD.MOV.U32 R15, RZ, RZ, R25 ;  /* 0x000000ffff0f7224 */ /* 0x000fe400078e0019 */
[----:B------:R-:W-:-:S04]  /*0ad0*/  IMAD.HI.U32 R14, R14, R19, RZ ;  /* 0x000000130e0e7227 */ /* 0x000fc800078e00ff */
[----:B------:R-:W-:Y:S02]  /*0ae0*/  IMAD R19, R14, R15, R19 ;  /* 0x0000000f0e137224 */ /* 0x000fe400078e0213 */
[----:B------:R-:W0:Y:S03]  /*0af0*/  LDS.64 R14, [R10] ;  /* 0x000000000a0e7984 */ /* 0x000e260000000a00 */
[----:B------:R-:W-:-:S13]  /*0b00*/  ISETP.GT.U32.AND P1, PT, R20, R19, PT ;  /* 0x000000131400720c */ /* 0x000fda0003f24070 */
[----:B------:R-:W-:Y:S02]  /*0b10*/  @!P1 IADD3 R19, PT, PT, R19, -R20, RZ ;  /* 0x8000001413139210 */ /* 0x000fe40007ffe0ff */
[----:B------:R-:W-:Y:S02]  /*0b20*/  ISETP.NE.AND P1, PT, R17, RZ, PT ;  /* 0x000000ff1100720c */ /* 0x000fe40003f25270 */
[----:B------:R-:W-:-:S13]  /*0b30*/  ISETP.GT.U32.AND P2, PT, R20, R19, PT ;  /* 0x000000131400720c */ /* 0x000fda0003f44070 */
[----:B------:R-:W-:-:S04]  /*0b40*/  @!P2 IMAD.IADD R19, R19, 0x1, -R20 ;  /* 0x000000011313a824 */ /* 0x000fc800078e0a14 */
[----:B------:R-:W-:Y:S01]  /*0b50*/  @!P3 IMAD.MOV R19, RZ, RZ, -R19 ;  /* 0x000000ffff13b224 */ /* 0x000fe200078e0a13 */
[----:B------:R-:W-:Y:S01]  /*0b60*/  @!P1 LOP3.LUT R19, RZ, R17, RZ, 0x33, !PT ;  /* 0x00000011ff139212 */ /* 0x000fe200078e33ff */
[----:B------:R-:W-:-:S04]  /*0b70*/  VIADD R17, R13, 0x1 ;  /* 0x000000010d117836 */ /* 0x000fc80000000000 */
[----:B0-----:R-:W-:-:S05]  /*0b80*/  IMAD.WIDE R14, R19, 0x4, R14 ;  /* 0x00000004130e7825 */ /* 0x001fca00078e020e */
[----:B------:R1:W-:Y:S02]  /*0b90*/  ST.E desc[UR6][R14.64], R17 ;  /* 0x000000110e007985 */ /* 0x0003e4000c101906 */
.L_x_59:
[----:B------:R-:W-:Y:S05]  /*0ba0*/  BSYNC.RECONVERGENT B0 ;  /* 0x0000000000007941 */ /* 0x000fea0003800200 */
.L_x_57:
[----:B01----:R-:W0:Y:S01]  /*0bb0*/  LDS.64 R14, [R10+0x20] ;  /* 0x000020000a0e7984 */ /* 0x003e220000000a00 */
[----:B------:R-:W-:Y:S01]  /*0bc0*/  VOTEU.ANY UR4, UPT, PT ;  /* 0x0000000000047886 */ /* 0x000fe200038e0100 */
[----:B------:R-:W-:Y:S01]  /*0bd0*/  SEL R17, RZ, 0x1, P0 ;  /* 0x00000001ff117807 */ /* 0x000fe20000000000 */
[----:B------:R-:W1:Y:S04]  /*0be0*/  FLO.U32 R20, UR4 ;  /* 0x0000000400147d00 */ /* 0x000e6800080e0000 */
[----:B------:R-:W-:Y:S04]  /*0bf0*/  STG.E desc[UR6][R4.64+0x4], R17 ;  /* 0x0000041104007986 */ /* 0x000fe8000c101906 */
[----:B------:R-:W0:Y:S01]  /*0c00*/  POPC R21, UR4 ;  /* 0x0000000400157d09 */ /* 0x000e220008000000 */
[----:B-1----:R-:W-:-:S13]  /*0c10*/  ISETP.EQ.U32.AND P1, PT, R20, R11, PT ;  /* 0x0000000b1400720c */ /* 0x002fda0003f22070 */
[----:B0-----:R-:W2:Y:S01]  /*0c20*/  @P1 ATOM.E.ADD.STRONG.GPU PT, R15, desc[UR6][R14.64], R21 ;  /* 0x800000150e0f198a */ /* 0x001ea200081ef106 */
        /* <DEDUP_REMOVED lines=16> */
.L_x_61:
        /* <DEDUP_REMOVED lines=12> */
[----:B-1----:R-:W-:-:S06]  /*0df0*/  VIADD R14, R21, 0xffffffe ;  /* 0x0ffffffe150e7836 */ /* 0x002fcc0000000000 */
[----:B------:R1:W0:Y:S02]  /*0e00*/  F2I.FTZ.U32.TRUNC.NTZ R15, R14 ;  /* 0x0000000e000f7305 */ /* 0x000224000021f000 */
[----:B-1----:R-:W-:Y:S01]  /*0e10*/  IMAD.MOV.U32 R14, RZ, RZ, RZ ;  /* 0x000000ffff0e7224 */ /* 0x002fe200078e00ff */
[----:B0-----:R-:W-:-:S05]  /*0e20*/  IADD3 R23, PT, PT, RZ, -R15, RZ ;  /* 0x8000000fff177210 */ /* 0x001fca0007ffe0ff */
        /* <DEDUP_REMOVED lines=14> */
[----:B------:R-:W-:Y:S01]  /*0f10*/  @!P1 IMAD.IADD R19, R19, 0x1, -R20 ;  /* 0x0000000113139824 */ /* 0x000fe200078e0a14 */
[----:B------:R-:W-:-:S04]  /*0f20*/  ISETP.NE.AND P1, PT, R17, RZ, PT ;  /* 0x000000ff1100720c */ /* 0x000fc80003f25270 */
[----:B------:R-:W-:-:S13]  /*0f30*/  ISETP.GT.U32.AND P2, PT, R20, R19, PT ;  /* 0x000000131400720c */ /* 0x000fda0003f44070 */
[----:B------:R-:W-:-:S05]  /*0f40*/  @!P2 IADD3 R19, PT, PT, R19, -R20, RZ ;  /* 0x800000141313a210 */ /* 0x000fca0007ffe0ff */
[----:B------:R-:W-:Y:S01]  /*0f50*/  @!P3 IMAD.MOV R19, RZ, RZ, -R19 ;  /* 0x000000ffff13b224 */ /* 0x000fe200078e0a13 */
[----:B------:R-:W-:Y:S01]  /*0f60*/  @!P1 LOP3.LUT R19, RZ, R17, RZ, 0x33, !PT ;  /* 0x00000011ff139212 */ /* 0x000fe200078e33ff */
[----:B------:R-:W-:-:S04]  /*0f70*/  VIADD R17, R13, 0x2 ;  /* 0x000000020d117836 */ /* 0x000fc80000000000 */
[----:B0-----:R-:W-:-:S05]  /*0f80*/  IMAD.WIDE R14, R19, 0x4, R14 ;  /* 0x00000004130e7825 */ /* 0x001fca00078e020e */
[----:B------:R1:W-:Y:S02]  /*0f90*/  ST.E desc[UR6][R14.64], R17 ;  /* 0x000000110e007985 */ /* 0x0003e4000c101906 */
.L_x_62:
[----:B------:R-:W-:Y:S05]  /*0fa0*/  BSYNC.RECONVERGENT B0 ;  /* 0x0000000000007941 */ /* 0x000fea0003800200 */
.L_x_60:
        /* <DEDUP_REMOVED lines=24> */
.L_x_64:
        /* <DEDUP_REMOVED lines=14> */
[----:B-1----:R-:W-:Y:S02]  /*1210*/  IMAD.MOV.U32 R14, RZ, RZ, RZ ;  /* 0x000000ffff0e7224 */ /* 0x002fe400078e00ff */
[----:B0-----:R-:W-:-:S04]  /*1220*/  IMAD.MOV R23, RZ, RZ, -R15 ;  /* 0x000000ffff177224 */ /* 0x001fc800078e0a0f */
[----:B------:R-:W-:-:S04]  /*1230*/  IMAD R23, R23, R20, RZ ;  /* 0x0000001417177224 */ /* 0x000fc800078e02ff */
[----:B------:R-:W-:Y:S01]  /*1240*/  IMAD.HI.U32 R14, R15, R23, R14 ;  /* 0x000000170f0e7227 */ /* 0x000fe200078e000e */
[----:B--2---:R-:W0:Y:S02]  /*1250*/  SHFL.IDX PT, R22, R19, R22, 0x1f ;  /* 0x00001f1613167589 */ /* 0x004e2400000e0000 */
[----:B0-----:R-:W-:Y:S02]  /*1260*/  IADD3 R18, PT, PT, R22, R25, RZ ;  /* 0x0000001916127210 */ /* 0x001fe40007ffe0ff */
[----:B------:R-:W-:Y:S02]  /*1270*/  IABS R25, R17 ;  /* 0x0000001100197213 */ /* 0x000fe40000000000 */
[----:B------:R-:W-:Y:S02]  /*1280*/  IABS R21, R18 ;  /* 0x0000001200157213 */ /* 0x000fe40000000000 */
[----:B------:R-:W-:Y:S01]  /*1290*/  ISETP.GE.AND P3, PT, R18, RZ, PT ;  /* 0x000000ff1200720c */ /* 0x000fe20003f66270 */
[----:B------:R-:W-:-:S02]  /*12a0*/  IMAD.MOV R25, RZ, RZ, -R25 ;  /* 0x000000ffff197224 */ /* 0x000fc400078e0a19 */
        /* <DEDUP_REMOVED lines=9> */
[----:B------:R-:W-:-:S05]  /*1340*/  @!P2 IMAD.IADD R19, R19, 0x1, -R20 ;  /* 0x000000011313a824 */ /* 0x000fca00078e0a14 */
[----:B------:R-:W-:Y:S02]  /*1350*/  @!P3 IADD3 R19, PT, PT, -R19, RZ, RZ ;  /* 0x000000ff1313b210 */ /* 0x000fe40007ffe1ff */
[----:B------:R-:W-:Y:S01]  /*1360*/  @!P1 LOP3.LUT R19, RZ, R17, RZ, 0x33, !PT ;  /* 0x00000011ff139212 */ /* 0x000fe200078e33ff */
[----:B------:R-:W-:-:S04]  /*1370*/  VIADD R17, R13, 0x3 ;  /* 0x000000030d117836 */ /* 0x000fc80000000000 */
[----:B0-----:R-:W-:-:S05]  /*1380*/  IMAD.WIDE R14, R19, 0x4, R14 ;  /* 0x00000004130e7825 */ /* 0x001fca00078e020e */
[----:B------:R1:W-:Y:S02]  /*1390*/  ST.E desc[UR6][R14.64], R17 ;  /* 0x000000110e007985 */ /* 0x0003e4000c101906 */
.L_x_65:
[----:B------:R-:W-:Y:S05]  /*13a0*/  BSYNC.RECONVERGENT B0 ;  /* 0x0000000000007941 */ /* 0x000fea0003800200 */
.L_x_63:
        /* <DEDUP_REMOVED lines=24> */
.L_x_67:
        /* <DEDUP_REMOVED lines=21> */
[----:B------:R-:W-:Y:S02]  /*1680*/  IABS R21, R18 ;  /* 0x0000001200157213 */ /* 0x000fe40000000000 */
[----:B------:R-:W-:Y:S02]  /*1690*/  IADD3 R25, PT, PT, RZ, -R25, RZ ;  /* 0x80000019ff197210 */ /* 0x000fe40007ffe0ff */
[----:B------:R-:W-:Y:S01]  /*16a0*/  ISETP.GE.AND P3, PT, R18, RZ, PT ;  /* 0x000000ff1200720c */ /* 0x000fe20003f66270 */
        /* <DEDUP_REMOVED lines=11> */
[----:B------:R-:W-:Y:S02]  /*1760*/  @!P1 LOP3.LUT R19, RZ, R17, RZ, 0x33, !PT ;  /* 0x00000011ff139212 */ /* 0x000fe400078e33ff */
[----:B------:R-:W-:-:S03]  /*1770*/  IADD3 R17, PT, PT, R13, 0x4, RZ ;  /* 0x000000040d117810 */ /* 0x000fc60007ffe0ff */
[----:B0-----:R-:W-:-:S05]  /*1780*/  IMAD.WIDE R14, R19, 0x4, R14 ;  /* 0x00000004130e7825 */ /* 0x001fca00078e020e */
[----:B------:R1:W-:Y:S02]  /*1790*/  ST.E desc[UR6][R14.64], R17 ;  /* 0x000000110e007985 */ /* 0x0003e4000c101906 */
.L_x_68:
[----:B------:R-:W-:Y:S05]  /*17a0*/  BSYNC.RECONVERGENT B0 ;  /* 0x0000000000007941 */ /* 0x000fea0003800200 */
.L_x_66:
        /* <DEDUP_REMOVED lines=24> */
.L_x_70:
        /* <DEDUP_REMOVED lines=14> */
[----:B-1----:R-:W-:Y:S02]  /*1a10*/  HFMA2 R14, -RZ, RZ, 0, 0 ;  /* 0x00000000ff0e7431 */ /* 0x002fe400000001ff */
        /* <DEDUP_REMOVED lines=20> */
[----:B------:R-:W-:Y:S01]  /*1b60*/  @!P1 LOP3.LUT R19, RZ, R17, RZ, 0x33, !PT ;  /* 0x00000011ff139212 */ /* 0x000fe200078e33ff */
[----:B------:R-:W-:-:S04]  /*1b70*/  VIADD R17, R13, 0x5 ;  /* 0x000000050d117836 */ /* 0x000fc80000000000 */
[----:B0-----:R-:W-:-:S05]  /*1b80*/  IMAD.WIDE R14, R19, 0x4, R14 ;  /* 0x00000004130e7825 */ /* 0x001fca00078e020e */
[----:B------:R1:W-:Y:S02]  /*1b90*/  ST.E desc[UR6][R14.64], R17 ;  /* 0x000000110e007985 */ /* 0x0003e4000c101906 */
.L_x_71:
[----:B------:R-:W-:Y:S05]  /*1ba0*/  BSYNC.RECONVERGENT B0 ;  /* 0x0000000000007941 */ /* 0x000fea0003800200 */
.L_x_69:
        /* <DEDUP_REMOVED lines=13> */
[----:B0-----:R-:W-:-:S04]  /*1c80*/  IADD3 R18, PT, PT, R18, R23, RZ ;  /* 0x0000001712127210 */ /* 0x001fc80007ffe0ff */
        /* <DEDUP_REMOVED lines=10> */
.L_x_73:
        /* <DEDUP_REMOVED lines=23> */
[----:B------:R-:W-:Y:S02]  /*1ea0*/  ISETP.GE.AND P3, PT, R18, RZ, PT ;  /* 0x000000ff1200720c */ /* 0x000fe40003f66270 */
[----:B------:R-:W-:Y:S01]  /*1eb0*/  MOV R19, R21 ;  /* 0x0000001500137202 */ /* 0x000fe20000000f00 */
[----:B------:R-:W-:-:S04]  /*1ec0*/  IMAD.MOV.U32 R15, RZ, RZ, R25 ;  /* 0x000000ffff0f7224 */ /* 0x000fc800078e0019 */
        /* <DEDUP_REMOVED lines=13> */
.L_x_74:
[----:B------:R-:W-:Y:S05]  /*1fa0*/  BSYNC.RECONVERGENT B0 ;  /* 0x0000000000007941 */ /* 0x000fea0003800200 */
.L_x_72:
        /* <DEDUP_REMOVED lines=21> */
[----:B------:R-:W-:-:S11]  /*2100*/  IADD3 R11, PT, PT, RZ, -UR4, RZ ;  /* 0x80000004ff0b7c10 */ /* 0x000fd6000fffe0ff */
[----:B0-----:R0:W-:Y:S01]  /*2110*/  @P1 ATOM.E.ADD.STRONG.GPU PT, RZ, desc[UR6][R12.64], R11 ;  /* 0x8000000b0cff198a */ /* 0x0011e200081ef106 */
[----:B------:R-:W-:Y:S05]  /*2120*/  BRA `(.L_x_77) ;  /* 0x00000000009c7947 */ /* 0x000fea0003800000 */
.L_x_76:
[----:B------:R-:W0:Y:S01]  /*2130*/  LDS.64 R18, [R10+0x10] ;  /* 0x000010000a127984 */ /* 0x000e220000000a00 */
[----:B------:R-:W-:Y:S02]  /*2140*/  VOTEU.ANY UR4, UPT, PT ;  /* 0x0000000000047886 */ /* 0x000fe400038e0100 */
[----:B------:R-:W1:Y:S08]  /*2150*/  FLO.U32 R22, UR4 ;  /* 0x0000000400167d00 */ /* 0x000e7000080e0000 */
[----:B------:R-:W0:Y:S01]  /*2160*/  POPC R21, UR4 ;  /* 0x0000000400157d09 */ /* 0x000e220008000000 */
[----:B-1----:R-:W-:-:S13]  /*2170*/  ISETP.EQ.U32.AND P1, PT, R22, R11, PT ;  /* 0x0000000b1600720c */ /* 0x002fda0003f22070 */
[----:B0-----:R0:W2:Y:S01]  /*2180*/  @P1 ATOM.E.ADD.STRONG.GPU PT, R19, desc[UR6][R18.64], R21 ;  /* 0x800000151213198a */ /* 0x0010a200081ef106 */
[----:B------:R-:W-:Y:S01]  /*2190*/  LOP3.LUT R23, R12, UR4, RZ, 0xc0, !PT ;  /* 0x000000040c177c12 */ /* 0x000fe2000f8ec0ff */
[----:B------:R-:W-:Y:S02]  /*21a0*/  VIADD R13, R13, 0x7 ;  /* 0x000000070d0d7836 */ /* 0x000fe40000000000 */
[----:B------:R-:W1:Y:S03]  /*21b0*/  LDS R11, [R10+0x18] ;  /* 0x000018000a0b7984 */ /* 0x000e660000000800 */
[----:B------:R-:W-:Y:S01]  /*21c0*/  POPC R23, R23 ;  /* 0x0000001700177309 */ /* 0x000fe20000000000 */
[-C--:B-1----:R-:W-:Y:S02]  /*21d0*/  IABS R17, R11.reuse ;  /* 0x0000000b00117213 */ /* 0x082fe40000000000 */
[----:B------:R-:W-:-:S05]  /*21e0*/  IABS R24, R11 ;  /* 0x0000000b00187213 */ /* 0x000fca0000000000 */
[----:B------:R-:W1:Y:S01]  /*21f0*/  I2F.RP R20, R17 ;  /* 0x0000001100147306 */ /* 0x000e620000209400 */
[----:B------:R-:W-:-:S07]  /*2200*/  IMAD.MOV R24, RZ, RZ, -R24 ;  /* 0x000000ffff187224 */ /* 0x000fce00078e0a18 */
        /* <DEDUP_REMOVED lines=8> */
[----:B0-----:R-:W-:-:S05]  /*2290*/  IMAD.IADD R12, R22, 0x1, R23 ;  /* 0x00000001160c7824 */ /* 0x001fca00078e0217 */
[----:B------:R-:W-:Y:S02]  /*22a0*/  IABS R18, R12 ;  /* 0x0000000c00127213 */ /* 0x000fe40000000000 */
[----:B------:R-:W-:-:S03]  /*22b0*/  ISETP.GE.AND P3, PT, R12, RZ, PT ;  /* 0x000000ff0c00720c */ /* 0x000fc60003f66270 */
[----:B------:R-:W-:Y:S01]  /*22c0*/  IMAD.MOV.U32 R15, RZ, RZ, R18 ;  /* 0x000000ffff0f7224 */ /* 0x000fe200078e0012 */
[----:B------:R-:W-:-:S03]  /*22d0*/  MOV R18, R24 ;  /* 0x0000001800127202 */ /* 0x000fc60000000f00 */
        /* <DEDUP_REMOVED lines=12> */
.L_x_77:
[----:B------:R-:W-:Y:S05]  /*23a0*/  BSYNC.RECONVERGENT B0 ;  /* 0x0000000000007941 */ /* 0x000fea0003800200 */
.L_x_75:
[----:B0-----:R-:W-:Y:S01]  /*23b0*/  SEL R11, RZ, 0x1, P0 ;  /* 0x00000001ff0b7807 */ /* 0x001fe20000000000 */
[----:B------:R-:W-:-:S04]  /*23c0*/  VIADD R8, R8, 0x8 ;  /* 0x0000000808087836 */ /* 0x000fc80000000000 */
[----:B------:R0:W-:Y:S01]  /*23d0*/  STG.E desc[UR6][R4.64+0x1c], R11 ;  /* 0x00001c0b04007986 */ /* 0x0001e2000c101906 */
[----:B------:R-:W-:-:S13]  /*23e0*/  ISETP.NE.AND P0, PT, R8, R9, PT ;  /* 0x000000090800720c */ /* 0x000fda0003f05270 */
[----:B0-----:R-:W-:Y:S05]  /*23f0*/  @P0 BRA `(.L_x_78) ;  /* 0xffffffdc00c40947 */ /* 0x001fea000383ffff */
.L_x_53:
[----:B------:R-:W-:-:S13]  /*2400*/  ISETP.NE.AND P0, PT, R16, RZ, PT ;  /* 0x000000ff1000720c */ /* 0x000fda0003f05270 */
[----:B------:R-:W-:Y:S05]  /*2410*/  @!P0 EXIT ;  /* 0x000000000000894d */ /* 0x000fea0003800000 */
[----:B------:R-:W-:Y:S02]  /*2420*/  ISETP.GE.U32.AND P0, PT, R16, 0x4, PT ;  /* 0x000000041000780c */ /* 0x000fe40003f06070 */
[----:B-1----:R-:W-:-:S11]  /*2430*/  LOP3.LUT R13, R7, 0x3, RZ, 0xc0, !PT ;  /* 0x00000003070d7812 */ /* 0x002fd600078ec0ff */
[----:B------:R-:W-:Y:S05]  /*2440*/  @!P0 BRA `(.L_x_79) ;  /* 0x0000001000248947 */ /* 0x000fea0003800000 */
[----:B------:R-:W0:Y:S01]  /*2450*/  S2UR UR5, SR_CgaCtaId ;  /* 0x00000000000579c3 */ /* 0x000e220000008800 */
[----:B------:R-:W-:Y:S01]  /*2460*/  UMOV UR4, 0x400 ;  /* 0x0000040000047882 */ /* 0x000fe20000000000 */
[----:B------:R-:W1:Y:S01]  /*2470*/  S2R R6, SR_LANEID ;  /* 0x0000000000067919 */ /* 0x000e620000000000 */
[----:B0-----:R-:W-:-:S03]  /*2480*/  ULEA UR5, UR5, UR4, 0x18 ;  /* 0x0000000405057291 */ /* 0x001fc6000f8ec0ff */
[----:B------:R-:W-:Y:S02]  /*2490*/  VOTEU.ANY UR4, UPT, PT ;  /* 0x0000000000047886 */ /* 0x000fe400038e0100 */
[----:B------:R-:W1:Y:S04]  /*24a0*/  FLO.U32 R15, UR4 ;  /* 0x00000004000f7d00 */ /* 0x000e6800080e0000 */
[----:B------:R-:W0:Y:S04]  /*24b0*/  LDS.64 R2, [UR5+0x20] ;  /* 0x00002005ff027984 */ /* 0x000e280008000a00 */
[----:B------:R-:W0:Y:S01]  /*24c0*/  POPC R11, UR4 ;  /* 0x00000004000b7d09 */ /* 0x000e220008000000 */
[----:B-1----:R-:W-:-:S13]  /*24d0*/  ISETP.EQ.U32.AND P0, PT, R15, R6, PT ;  /* 0x000000060f00720c */ /* 0x002fda0003f02070 */
[----:B0-----:R-:W2:Y:S01]  /*24e0*/  @P0 ATOM.E.ADD.STRONG.GPU PT, R2, desc[UR6][R2.64], R11 ;  /* 0x8000000b0202098a */ /* 0x001ea200081ef106 */
[----:B------:R-:W-:Y:S01]  /*24f0*/  BSSY.RECONVERGENT B0, `(.L_x_80) ;  /* 0x0000038000007945 */ /* 0x000fe20003800200 */
[----:B------:R-:W0:Y:S02]  /*2500*/  S2R R4, SR_LTMASK ;  /* 0x0000000000047919 */ /* 0x000e240000003900 */
[----:B------:R-:W-:Y:S01]  /*2510*/  LDS R8, [UR5+0x18] ;  /* 0x00001805ff087984 */ /* 0x000fe20008000800 */
[----:B0-----:R-:W-:-:S06]  /*2520*/  LOP3.LUT R10, R4, UR4, RZ, 0xc0, !PT ;  /* 0x00000004040a7c12 */ /* 0x001fcc000f8ec0ff */
[----:B------:R-:W0:Y:S01]  /*2530*/  POPC R10, R10 ;  /* 0x0000000a000a7309 */ /* 0x000e220000000000 */
[----:B--2---:R-:W0:Y:S02]  /*2540*/  SHFL.IDX PT, R5, R2, R15, 0x1f ;  /* 0x00001f0f02057589 */ /* 0x004e2400000e0000 */
[----:B0-----:R-:W-:-:S05]  /*2550*/  IMAD.IADD R5, R5, 0x1, R10 ;  /* 0x0000000105057824 */ /* 0x001fca00078e020a */
[----:B------:R-:W-:Y:S01]  /*2560*/  ISETP.GE.AND P0, PT, R5, R8, PT ;  /* 0x000000080500720c */ /* 0x000fe20003f06270 */
[----:B------:R-:W-:-:S12]  /*2570*/  IMAD R5, R0, 0x3e8, R9 ;  /* 0x000003e800057824 */ /* 0x000fd800078e0209 */
[----:B------:R-:W-:Y:S05]  /*2580*/  @!P0 BRA `(.L_x_81) ;  /* 0x0000000000208947 */ /* 0x000fea0003800000 */
[----:B------:R-:W0:Y:S01]  /*2590*/  LDS.64 R2, [UR5+0x20] ;  /* 0x00002005ff027984 */ /* 0x000e220008000a00 */
[----:B------:R-:W-:Y:S02]  /*25a0*/  VOTEU.ANY UR4, UPT, PT ;  /* 0x0000000000047886 */ /* 0x000fe400038e0100 */
[----:B------:R-:W-:Y:S02]  /*25b0*/  UFLO.U32 UR8, UR4 ;  /* 0x00000004000872bd */ /* 0x000fe400080e0000 */
[----:B------:R-:W-:-:S04]  /*25c0*/  UPOPC UR4, UR4 ;  /* 0x00000004000472bf */ /* 0x000fc80008000000 */
[----:B------:R-:W-:Y:S02]  /*25d0*/  ISETP.EQ.U32.AND P1, PT, R6, UR8, PT ;  /* 0x0000000806007c0c */ /* 0x000fe4000bf22070 */
[----:B------:R-:W-:-:S11]  /*25e0*/  IADD3 R11, PT, PT, RZ, -UR4, RZ ;  /* 0x80000004ff0b7c10 */ /* 0x000fd6000fffe0ff */
[----:B0-----:R0:W-:Y:S01]  /*25f0*/  @P1 ATOM.E.ADD.STRONG.GPU PT, RZ, desc[UR6][R2.64], R11 ;  /* 0x8000000b02ff198a */ /* 0x0011e200081ef106 */
[----:B------:R-:W-:Y:S05]  /*2600*/  BRA `(.L_x_82) ;  /* 0x0000000000987947 */ /* 0x000fea0003800000 */
.L_x_81:
[----:B------:R-:W0:Y:S01]  /*2610*/  LDS.64 R14, [UR5+0x10] ;  /* 0x00001005ff0e7984 */ /* 0x000e220008000a00 */
[----:B------:R-:W-:Y:S02]  /*2620*/  VOTEU.ANY UR4, UPT, PT ;  /* 0x0000000000047886 */ /* 0x000fe400038e0100 */
[----:B------:R-:W1:Y:S08]  /*2630*/  FLO.U32 R17, UR4 ;  /* 0x0000000400117d00 */ /* 0x000e7000080e0000 */
[----:B------:R-:W0:Y:S01]  /*2640*/  POPC R11, UR4 ;  /* 0x00000004000b7d09 */ /* 0x000e220008000000 */
[----:B-1----:R-:W-:-:S13]  /*2650*/  ISETP.EQ.U32.AND P1, PT, R17, R6, PT ;  /* 0x000000061100720c */ /* 0x002fda0003f22070 */
[----:B0-----:R0:W2:Y:S01]  /*2660*/  @P1 ATOM.E.ADD.STRONG.GPU PT, R14, desc[UR6][R14.64], R11 ;  /* 0x8000000b0e0e198a */ /* 0x0010a200081ef106 */
[----:B------:R-:W-:-:S03]  /*2670*/  LOP3.LUT R16, R4, UR4, RZ, 0xc0, !PT ;  /* 0x0000000404107c12 */ /* 0x000fc6000f8ec0ff */
[----:B------:R-:W1:Y:S03]  /*2680*/  LDS R8, [UR5+0x18] ;  /* 0x00001805ff087984 */ /* 0x000e660008000800 */
        /* <DEDUP_REMOVED lines=12> */
[----:B------:R-:W-:Y:S01]  /*2750*/  MOV R3, R18 ;  /* 0x0000001200037202 */ /* 0x000fe20000000f00 */
[----:B--2---:R-:W0:Y:S02]  /*2760*/  SHFL.IDX PT, R17, R14, R17, 0x1f ;  /* 0x00001f110e117589 */ /* 0x004e2400000e0000 */
[----:B0-----:R-:W-:-:S05]  /*2770*/  IMAD.IADD R11, R17, 0x1, R16 ;  /* 0x00000001110b7824 */ /* 0x001fca00078e0210 */
[----:B------:R-:W-:Y:S02]  /*2780*/  IABS R12, R11 ;  /* 0x0000000b000c7213 */ /* 0x000fe40000000000 */
[----:B------:R-:W-:-:S03]  /*2790*/  ISETP.GE.AND P3, PT, R11, RZ, PT ;  /* 0x000000ff0b00720c */ /* 0x000fc60003f66270 */
[----:B------:R-:W-:-:S04]  /*27a0*/  IMAD.MOV.U32 R15, RZ, RZ, R12 ;  /* 0x000000ffff0f7224 */ /* 0x000fc800078e000c */
[----:B------:R-:W-:-:S04]  /*27b0*/  IMAD.HI.U32 R2, R2, R15, RZ ;  /* 0x0000000f02027227 */ /* 0x000fc800078e00ff */
[----:B------:R-:W-:Y:S02]  /*27c0*/  IMAD R15, R2, R3, R15 ;  /* 0x00000003020f7224 */ /* 0x000fe400078e020f */
[----:B------:R-:W0:Y:S03]  /*27d0*/  LDS.64 R2, [UR5] ;  /* 0x00000005ff027984 */ /* 0x000e260008000a00 */
        /* <DEDUP_REMOVED lines=9> */
.L_x_82:
[----:B------:R-:W-:Y:S05]  /*2870*/  BSYNC.RECONVERGENT B0 ;  /* 0x0000000000007941 */ /* 0x000fea0003800200 */
.L_x_80:
[----:B0-----:R-:W0:Y:S01]  /*2880*/  LDS.64 R10, [UR5+0x20] ;  /* 0x00002005ff0a7984 */ /* 0x001e220008000a00 */
[----:B-1----:R-:W1:Y:S01]  /*2890*/  LDC.64 R2, c[0x0][0x3a8] ;  /* 0x0000ea00ff027b82 */ /* 0x002e620000000a00 */
[----:B------:R-:W-:Y:S01]  /*28a0*/  VOTEU.ANY UR4, UPT, PT ;  /* 0x0000000000047886 */ /* 0x000fe200038e0100 */
[----:B------:R-:W-:Y:S01]  /*28b0*/  IMAD R15, R0, R7, R9 ;  /* 0x00000007000f7224 */ /* 0x000fe200078e0209 */
[----:B------:R-:W2:Y:S08]  /*28c0*/  FLO.U32 R21, UR4 ;  /* 0x0000000400157d00 */ /* 0x000eb000080e0000 */
[----:B------:R-:W0:Y:S01]  /*28d0*/  POPC R19, UR4 ;  /* 0x0000000400137d09 */ /* 0x000e220008000000 */
[----:B--2---:R-:W-:Y:S01]  /*28e0*/  ISETP.EQ.U32.AND P1, PT, R21, R6, PT ;  /* 0x000000061500720c */ /* 0x004fe20003f22070 */
[----:B-1----:R-:W-:Y:S01]  /*28f0*/  IMAD.WIDE R2, R15, 0x4, R2 ;  /* 0x000000040f027825 */ /* 0x002fe200078e0202 */
[----:B------:R-:W-:-:S05]  /*2900*/  SEL R15, RZ, 0x1, P0 ;  /* 0x00000001ff0f7807 */ /* 0x000fca0000000000 */
[----:B------:R-:W-:Y:S06]  /*2910*/  STG.E desc[UR6][R2.64], R15 ;  /* 0x0000000f02007986 */ /* 0x000fec000c101906 */
[----:B0-----:R-:W2:Y:S01]  /*2920*/  @P1 ATOM.E.ADD.STRONG.GPU PT, R10, desc[UR6][R10.64], R19 ;  /* 0x800000130a0a198a */ /* 0x001ea200081ef106 */
[----:B------:R-:W-:Y:S01]  /*2930*/  LOP3.LUT R12, R4, UR4, RZ, 0xc0, !PT ;  /* 0x00000004040c7c12 */ /* 0x000fe2000f8ec0ff */
[----:B------:R-:W-:Y:S02]  /*2940*/  BSSY.RECONVERGENT B0, `(.L_x_83) ;  /* 0x0000036000007945 */ /* 0x000fe40003800200 */
[----:B------:R-:W-:Y:S01]  /*2950*/  LDS R17, [UR5+0x18] ;  /* 0x00001805ff117984 */ /* 0x000fe20008000800 */
[----:B------:R-:W0:Y:S03]  /*2960*/  POPC R23, R12 ;  /* 0x0000000c00177309 */ /* 0x000e260000000000 */
[----:B--2---:R-:W0:Y:S02]  /*2970*/  SHFL.IDX PT, R8, R10, R21, 0x1f ;  /* 0x00001f150a087589 */ /* 0x004e2400000e0000 */
[----:B0-----:R-:W-:-:S05]  /*2980*/  IMAD.IADD R8, R8, 0x1, R23 ;  /* 0x0000000108087824 */ /* 0x001fca00078e0217 */
[----:B------:R-:W-:-:S13]  /*2990*/  ISETP.GE.AND P0, PT, R8, R17, PT ;  /* 0x000000110800720c */ /* 0x000fda0003f06270 */
[----:B------:R-:W-:Y:S05]  /*29a0*/  @!P0 BRA `(.L_x_84) ;  /* 0x0000000000208947 */ /* 0x000fea0003800000 */
[----:B------:R-:W0:Y:S01]  /*29b0*/  LDS.64 R10, [UR5+0x20] ;  /* 0x00002005ff0a7984 */ /* 0x000e220008000a00 */
[----:B------:R-:W-:Y:S02]  /*29c0*/  VOTEU.ANY UR4, UPT, PT ;  /* 0x0000000000047886 */ /* 0x000fe400038e0100 */
[----:B------:R-:W-:Y:S02]  /*29d0*/  UFLO.U32 UR8, UR4 ;  /* 0x00000004000872bd */ /* 0x000fe400080e0000 */
[----:B------:R-:W-:-:S04]  /*29e0*/  UPOPC UR4, UR4 ;  /* 0x00000004000472bf */ /* 0x000fc80008000000 */
[----:B------:R-:W-:Y:S02]  /*29f0*/  ISETP.EQ.U32.AND P1, PT, R6, UR8, PT ;  /* 0x0000000806007c0c */ /* 0x000fe4000bf22070 */
[----:B------:R-:W-:-:S11]  /*2a00*/  IMAD R15, RZ, RZ, -UR4 ;  /* 0x80000004ff0f7e24 */ /* 0x000fd6000f8e02ff */
[----:B0-----:R1:W-:Y:S01]  /*2a10*/  @P1 ATOM.E.ADD.STRONG.GPU PT, RZ, desc[UR6][R10.64], R15 ;  /* 0x8000000f0aff198a */ /* 0x0013e200081ef106 */
[----:B------:R-:W-:Y:S05]  /*2a20*/  BRA `(.L_x_85) ;  /* 0x00000000009c7947 */ /* 0x000fea0003800000 */
.L_x_84:
[----:B------:R-:W0:Y:S01]  /*2a30*/  LDS.64 R14, [UR5+0x10] ;  /* 0x00001005ff0e7984 */ /* 0x000e220008000a00 */
[----:B------:R-:W-:Y:S02]  /*2a40*/  VOTEU.ANY UR4, UPT, PT ;  /* 0x0000000000047886 */ /* 0x000fe400038e0100 */
[----:B------:R-:W1:Y:S08]  /*2a50*/  FLO.U32 R19, UR4 ;  /* 0x0000000400137d00 */ /* 0x000e7000080e0000 */
[----:B------:R-:W0:Y:S01]  /*2a60*/  POPC R17, UR4 ;  /* 0x0000000400117d09 */ /* 0x000e220008000000 */
[----:B-1----:R-:W-:-:S13]  /*2a70*/  ISETP.EQ.U32.AND P1, PT, R19, R6, PT ;  /* 0x000000061300720c */ /* 0x002fda0003f22070 */
[----:B0-----:R0:W2:Y:S01]  /*2a80*/  @P1 ATOM.E.ADD.STRONG.GPU PT, R18, desc[UR6][R14.64], R17 ;  /* 0x800000110e12198a */ /* 0x0010a200081ef106 */
[----:B------:R-:W-:-:S03]  /*2a90*/  LOP3.LUT R20, R4, UR4, RZ, 0xc0, !PT ;  /* 0x0000000404147c12 */ /* 0x000fc6000f8ec0ff */
[----:B------:R-:W1:Y:S01]  /*2aa0*/  LDS R8, [UR5+0x18] ;  /* 0x00001805ff087984 */ /* 0x000e620008000800 */
[----:B------:R-:W-:Y:S01]  /*2ab0*/  POPC R21, R20 ;  /* 0x0000001400157309 */ /* 0x000fe20000000000 */
[-C--:B-1----:R-:W-:Y:S02]  /*2ac0*/  IABS R12, R8.reuse ;  /* 0x00000008000c7213 */ /* 0x082fe40000000000 */
[----:B0-----:R-:W-:-:S05]  /*2ad0*/  IABS R17, R8 ;  /* 0x0000000800117213 */ /* 0x001fca0000000000 */
[----:B------:R-:W0:Y:S01]  /*2ae0*/  I2F.RP R16, R12 ;  /* 0x0000000c00107306 */ /* 0x000e220000209400 */
[----:B------:R-:W-:-:S07]  /*2af0*/  IMAD.MOV R17, RZ, RZ, -R17 ;  /* 0x000000ffff117224 */ /* 0x000fce00078e0a11 */
[----:B0-----:R-:W0:Y:S02]  /*2b00*/  MUFU.RCP R16, R16 ;  /* 0x0000001000107308 */ /* 0x001e240000001000 */
[----:B0-----:R-:W-:-:S06]  /*2b10*/  VIADD R10, R16, 0xffffffe ;  /* 0x0ffffffe100a7836 */ /* 0x001fcc0000000000 */
[----:B------:R0:W1:Y:S02]  /*2b20*/  F2I.FTZ.U32.TRUNC.NTZ R11, R10 ;  /* 0x0000000a000b7305 */ /* 0x000064000021f000 */
[----:B0-----:R-:W-:Y:S01]  /*2b30*/  IMAD.MOV.U32 R10, RZ, RZ, RZ ;  /* 0x000000ffff0a7224 */ /* 0x001fe200078e00ff */
[----:B-1----:R-:W-:-:S05]  /*2b40*/  IADD3 R15, PT, PT, RZ, -R11, RZ ;  /* 0x8000000bff0f7210 */ /* 0x002fca0007ffe0ff */
[----:B------:R-:W-:-:S04]  /*2b50*/  IMAD R15, R15, R12, RZ ;  /* 0x0000000c0f0f7224 */ /* 0x000fc800078e02ff */
[----:B------:R-:W-:-:S04]  /*2b60*/  IMAD.HI.U32 R10, R11, R15, R10 ;  /* 0x0000000f0b0a7227 */ /* 0x000fc800078e000a */
[----:B------:R-:W-:Y:S02]  /*2b70*/  IMAD.MOV.U32 R11, RZ, RZ, R17 ;  /* 0x000000ffff0b7224 */ /* 0x000fe400078e0011 */
[----:B------:R-:W-:Y:S01]  /*2b80*/  VIADD R17, R5, 0x1 ;  /* 0x0000000105117836 */ /* 0x000fe20000000000 */
        /* <DEDUP_REMOVED lines=12> */
[----:B------:R-:W-:-:S05]  /*2c50*/  @!P2 IADD3 R15, PT, PT, R15, -R12, RZ ;  /* 0x8000000c0f0fa210 */ /* 0x000fca0007ffe0ff */
[----:B------:R-:W-:Y:S01]  /*2c60*/  @!P3 IMAD.MOV R15, RZ, RZ, -R15 ;  /* 0x000000ffff0fb224 */ /* 0x000fe200078e0a0f */
[----:B------:R-:W-:-:S05]  /*2c70*/  @!P1 LOP3.LUT R15, RZ, R8, RZ, 0x33, !PT ;  /* 0x00000008ff0f9212 */ /* 0x000fca00078e33ff */
[----:B0-----:R-:W-:-:S05]  /*2c80*/  IMAD.WIDE R10, R15, 0x4, R10 ;  /* 0x000000040f0a7825 */ /* 0x001fca00078e020a */
[----:B------:R0:W-:Y:S02]  /*2c90*/  ST.E desc[UR6][R10.64], R17 ;  /* 0x000000110a007985 */ /* 0x0001e4000c101906 */
.L_x_85:
[----:B------:R-:W-:Y:S05]  /*2ca0*/  BSYNC.RECONVERGENT B0 ;  /* 0x0000000000007941 */ /* 0x000fea0003800200 */
.L_x_83:
[----:B01----:R-:W0:Y:S01]  /*2cb0*/  LDS.64 R10, [UR5+0x20] ;  /* 0x00002005ff0a7984 */ /* 0x003e220008000a00 */
        /* <DEDUP_REMOVED lines=23> */
.L_x_87:
        /* <DEDUP_REMOVED lines=16> */
[----:B0-----:R-:W-:Y:S02]  /*2f30*/  IMAD.MOV.U32 R10, RZ, RZ, RZ ;  /* 0x000000ffff0a7224 */ /* 0x001fe400078e00ff */
[----:B-1----:R-:W-:-:S04]  /*2f40*/  IMAD.MOV R15, RZ, RZ, -R11 ;  /* 0x000000ffff0f7224 */ /* 0x002fc800078e0a0b */
[----:B------:R-:W-:-:S04]  /*2f50*/  IMAD R15, R15, R12, RZ ;  /* 0x0000000c0f0f7224 */ /* 0x000fc800078e02ff */
[----:B------:R-:W-:-:S04]  /*2f60*/  IMAD.HI.U32 R10, R11, R15, R10 ;  /* 0x0000000f0b0a7227 */ /* 0x000fc800078e000a */
[----:B------:R-:W-:Y:S02]  /*2f70*/  IMAD.MOV.U32 R11, RZ, RZ, R17 ;  /* 0x000000ffff0b7224 */ /* 0x000fe400078e0011 */
[----:B------:R-:W-:Y:S01]  /*2f80*/  VIADD R17, R5, 0x2 ;  /* 0x0000000205117836 */ /* 0x000fe20000000000 */
[----:B--2---:R-:W0:Y:S02]  /*2f90*/  SHFL.IDX PT, R18, R18, R19, 0x1f ;  /* 0x00001f1312127589 */ /* 0x004e2400000e0000 */
[----:B0-----:R-:W-:-:S04]  /*2fa0*/  IADD3 R14, PT, PT, R18, R21, RZ ;  /* 0x00000015120e7210 */ /* 0x001fc80007ffe0ff */
        /* <DEDUP_REMOVED lines=10> */
[----:B------:R-:W-:-:S05]  /*3050*/  @!P2 IMAD.IADD R15, R15, 0x1, -R12 ;  /* 0x000000010f0fa824 */ /* 0x000fca00078e0a0c */
[----:B------:R-:W-:Y:S02]  /*3060*/  @!P3 IADD3 R15, PT, PT, -R15, RZ, RZ ;  /* 0x000000ff0f0fb210 */ /* 0x000fe40007ffe1ff */
[----:B------:R-:W-:-:S05]  /*3070*/  @!P1 LOP3.LUT R15, RZ, R8, RZ, 0x33, !PT ;  /* 0x00000008ff0f9212 */ /* 0x000fca00078e33ff */
[----:B0-----:R-:W-:-:S05]  /*3080*/  IMAD.WIDE R10, R15, 0x4, R10 ;  /* 0x000000040f0a7825 */ /* 0x001fca00078e020a */
[----:B------:R1:W-:Y:S02]  /*3090*/  ST.E desc[UR6][R10.64], R17 ;  /* 0x000000110a007985 */ /* 0x0003e4000c101906 */
.L_x_88:
[----:B------:R-:W-:Y:S05]  /*30a0*/  BSYNC.RECONVERGENT B0 ;  /* 0x0000000000007941 */ /* 0x000fea0003800200 */
.L_x_86:
        /* <DEDUP_REMOVED lines=24> */
.L_x_90:
[----:B------:R-:W0:Y:S01]  /*3230*/  LDS.64 R14, [UR5+0x10] ;  /* 0x00001005ff0e7984 */ /* 0x000e220008000a00 */
[----:B------:R-:W-:Y:S02]  /*3240*/  VOTEU.ANY UR4, UPT, PT ;  /* 0x0000000000047886 */ /* 0x000fe400038e0100 */
[----:B------:R-:W1:Y:S08]  /*3250*/  FLO.U32 R19, UR4 ;  /* 0x0000000400137d00 */ /* 0x000e7000080e0000 */
[----:B------:R-:W0:Y:S01]  /*3260*/  POPC R17, UR4 ;  /* 0x0000000400117d09 */ /* 0x000e220008000000 */
[----:B-1----:R-:W-:-:S13]  /*3270*/  ISETP.EQ.U32.AND P1, PT, R19, R6, PT ;  /* 0x000000061300720c */ /* 0x002fda0003f22070 */
[----:B0-----:R0:W2:Y:S01]  /*3280*/  @P1 ATOM.E.ADD.STRONG.GPU PT, R14, desc[UR6][R14.64], R17 ;  /* 0x800000110e0e198a */ /* 0x0010a200081ef106 */
[----:B------:R-:W-:Y:S02]  /*3290*/  LOP3.LUT R16, R4, UR4, RZ, 0xc0, !PT ;  /* 0x0000000404107c12 */ /* 0x000fe4000f8ec0ff */
[----:B------:R-:W-:Y:S01]  /*32a0*/  IADD3 R5, PT, PT, R5, 0x3, RZ ;  /* 0x0000000305057810 */ /* 0x000fe20007ffe0ff */
[----:B------:R-:W1:Y:S01]  /*32b0*/  LDS R6, [UR5+0x18] ;  /* 0x00001805ff067984 */ /* 0x000e620008000800 */
[----:B------:R-:W-:Y:S01]  /*32c0*/  POPC R4, R16 ;  /* 0x0000001000047309 */ /* 0x000fe20000000000 */
[-C--:B-1----:R-:W-:Y:S02]  /*32d0*/  IABS R8, R6.reuse ;  /* 0x0000000600087213 */ /* 0x082fe40000000000 */
[----:B0-----:R-:W-:-:S05]  /*32e0*/  IABS R17, R6 ;  /* 0x0000000600117213 */ /* 0x001fca0000000000 */
[----:B------:R-:W0:Y:S01]  /*32f0*/  I2F.RP R12, R8 ;  /* 0x00000008000c7306 */ /* 0x000e220000209400 */
[----:B------:R-:W-:-:S07]  /*3300*/  IADD3 R17, PT, PT, RZ, -R17, RZ ;  /* 0x80000011ff117210 */ /* 0x000fce0007ffe0ff */
[----:B0-----:R-:W0:Y:S02]  /*3310*/  MUFU.RCP R12, R12 ;  /* 0x0000000c000c7308 */ /* 0x001e240000001000 */
[----:B0-----:R-:W-:-:S06]  /*3320*/  VIADD R10, R12, 0xffffffe ;  /* 0x0ffffffe0c0a7836 */ /* 0x001fcc0000000000 */
[----:B------:R0:W1:Y:S02]  /*3330*/  F2I.FTZ.U32.TRUNC.NTZ R11, R10 ;  /* 0x0000000a000b7305 */ /* 0x000064000021f000 */
[----:B0-----:R-:W-:Y:S02]  /*3340*/  IMAD.MOV.U32 R10, RZ, RZ, RZ ;  /* 0x000000ffff0a7224 */ /* 0x001fe400078e00ff */
[----:B-1----:R-:W-:-:S04]  /*3350*/  IMAD.MOV R15, RZ, RZ, -R11 ;  /* 0x000000ffff0f7224 */ /* 0x002fc800078e0a0b */
[----:B------:R-:W-:-:S04]  /*3360*/  IMAD R15, R15, R8, RZ ;  /* 0x000000080f0f7224 */ /* 0x000fc800078e02ff */
[----:B------:R-:W-:-:S04]  /*3370*/  IMAD.HI.U32 R10, R11, R15, R10 ;  /* 0x0000000f0b0a7227 */ /* 0x000fc800078e000a */
[----:B------:R-:W-:Y:S01]  /*3380*/  IMAD.MOV.U32 R11, RZ, RZ, R17 ;  /* 0x000000ffff0b7224 */ /* 0x000fe200078e0011 */
        /* <DEDUP_REMOVED lines=17> */
.L_x_91:
[----:B------:R-:W-:Y:S05]  /*34a0*/  BSYNC.RECONVERGENT B0 ;  /* 0x0000000000007941 */ /* 0x000fea0003800200 */
.L_x_89:
[----:B01----:R-:W-:Y:S01]  /*34b0*/  SEL R5, RZ, 0x1, P0 ;  /* 0x00000001ff057807 */ /* 0x003fe20000000000 */
[----:B------:R-:W-:-:S04]  /*34c0*/  VIADD R9, R9, 0x4 ;  /* 0x0000000409097836 */ /* 0x000fc80000000000 */
[----:B------:R0:W-:Y:S03]  /*34d0*/  STG.E desc[UR6][R2.64+0xc], R5 ;  /* 0x00000c0502007986 */ /* 0x0001e6000c101906 */
.L_x_79:
[----:B------:R-:W-:-:S13]  /*34e0*/  ISETP.NE.AND P0, PT, R13, RZ, PT ;  /* 0x000000ff0d00720c */ /* 0x000fda0003f05270 */
[----:B------:R-:W-:Y:S05]  /*34f0*/  @!P0 EXIT ;  /* 0x000000000000894d */ /* 0x000fea0003800000 */
[----:B------:R-:W-:-:S13]  /*3500*/  ISETP.NE.AND P0, PT, R13, 0x1, PT ;  /* 0x000000010d00780c */ /* 0x000fda0003f05270 */
[----:B------:R-:W-:Y:S05]  /*3510*/  @!P0 BRA `(.L_x_92) ;  /* 0x0000000800248947 */ /* 0x000fea0003800000 */
[----:B------:R-:W1:Y:S01]  /*3520*/  S2UR UR5, SR_CgaCtaId ;  /* 0x00000000000579c3 */ /* 0x000e620000008800 */
[----:B------:R-:W-:Y:S01]  /*3530*/  UMOV UR4, 0x400 ;  /* 0x0000040000047882 */ /* 0x000fe20000000000 */
[----:B0-----:R-:W0:Y:S01]  /*3540*/  S2R R3, SR_LANEID ;  /* 0x0000000000037919 */ /* 0x001e220000000000 */
[----:B-1----:R-:W-:-:S03]  /*3550*/  ULEA UR5, UR5, UR4, 0x18 ;  /* 0x0000000405057291 */ /* 0x002fc6000f8ec0ff */
[----:B------:R-:W-:Y:S02]  /*3560*/  VOTEU.ANY UR4, UPT, PT ;  /* 0x0000000000047886 */ /* 0x000fe400038e0100 */
[----:B------:R-:W0:Y:S04]  /*3570*/  FLO.U32 R8, UR4 ;  /* 0x0000000400087d00 */ /* 0x000e2800080e0000 */
[----:B------:R-:W1:Y:S04]  /*3580*/  LDS.64 R4, [UR5+0x20] ;  /* 0x00002005ff047984 */ /* 0x000e680008000a00 */
[----:B------:R-:W1:Y:S01]  /*3590*/  POPC R13, UR4 ;  /* 0x00000004000d7d09 */ /* 0x000e620008000000 */
[----:B0-----:R-:W-:-:S13]  /*35a0*/  ISETP.EQ.U32.AND P0, PT, R8, R3, PT ;  /* 0x000000030800720c */ /* 0x001fda0003f02070 */
[----:B-1----:R-:W2:Y:S01]  /*35b0*/  @P0 ATOM.E.ADD.STRONG.GPU PT, R5, desc[UR6][R4.64], R13 ;  /* 0x8000000d0405098a */ /* 0x002ea200081ef106 */
[----:B------:R-:W-:Y:S01]  /*35c0*/  BSSY.RECONVERGENT B0, `(.L_x_93) ;  /* 0x0000038000007945 */ /* 0x000fe20003800200 */
[----:B------:R-:W0:Y:S02]  /*35d0*/  S2R R6, SR_LTMASK ;  /* 0x0000000000067919 */ /* 0x000e240000003900 */
[----:B------:R-:W-:Y:S01]  /*35e0*/  LDS R11, [UR5+0x18] ;  /* 0x00001805ff0b7984 */ /* 0x000fe20008000800 */
[----:B0-----:R-:W-:-:S04]  /*35f0*/  LOP3.LUT R10, R6, UR4, RZ, 0xc0, !PT ;  /* 0x00000004060a7c12 */ /* 0x001fc8000f8ec0ff */
        /* <DEDUP_REMOVED lines=14> */
.L_x_94:
        /* <DEDUP_REMOVED lines=12> */
[----:B------:R-:W-:-:S07]  /*37a0*/  IADD3 R18, PT, PT, RZ, -R18, RZ ;  /* 0x80000012ff127210 */ /* 0x000fce0007ffe0ff */
        /* <DEDUP_REMOVED lines=11> */
[----:B------:R-:W-:Y:S02]  /*3860*/  IMAD.MOV.U32 R11, RZ, RZ, R12 ;  /* 0x000000ffff0b7224 */ /* 0x000fe400078e000c */
[----:B------:R-:W-:Y:S02]  /*3870*/  IMAD.MOV.U32 R12, RZ, RZ, R18 ;  /* 0x000000ffff0c7224 */ /* 0x000fe400078e0012 */
        /* <DEDUP_REMOVED lines=12> */
.L_x_95:
[----:B------:R-:W-:Y:S05]  /*3940*/  BSYNC.RECONVERGENT B0 ;  /* 0x0000000000007941 */ /* 0x000fea0003800200 */
.L_x_93:
[----:B01----:R-:W0:Y:S01]  /*3950*/  LDS.64 R10, [UR5+0x20] ;  /* 0x00002005ff0a7984 */ /* 0x003e220008000a00 */
[----:B------:R-:W1:Y:S01]  /*3960*/  LDC.64 R4, c[0x0][0x3a8] ;  /* 0x0000ea00ff047b82 */ /* 0x000e620000000a00 */
        /* <DEDUP_REMOVED lines=14> */
[----:B0-----:R-:W-:-:S04]  /*3a50*/  IADD3 R8, PT, PT, R8, R19, RZ ;  /* 0x0000001308087210 */ /* 0x001fc80007ffe0ff */
        /* <DEDUP_REMOVED lines=10> */
.L_x_97:
        /* <DEDUP_REMOVED lines=19> */
[----:B------:R-:W-:-:S04]  /*3c30*/  IMAD.HI.U32 R10, R11, R15, R10 ;  /* 0x0000000f0b0a7227 */ /* 0x000fc800078e000a */
[----:B------:R-:W-:Y:S01]  /*3c40*/  IMAD.MOV.U32 R11, RZ, RZ, R18 ;  /* 0x000000ffff0b7224 */ /* 0x000fe200078e0012 */
[----:B--2---:R-:W0:Y:S02]  /*3c50*/  SHFL.IDX PT, R16, R13, R16, 0x1f ;  /* 0x00001f100d107589 */ /* 0x004e2400000e0000 */
[----:B0-----:R-:W-:-:S05]  /*3c60*/  IMAD.IADD R6, R16, 0x1, R17 ;  /* 0x0000000110067824 */ /* 0x001fca00078e0211 */
[----:B------:R-:W-:Y:S02]  /*3c70*/  IABS R12, R6 ;  /* 0x00000006000c7213 */ /* 0x000fe40000000000 */
[----:B------:R-:W-:Y:S02]  /*3c80*/  ISETP.GE.AND P3, PT, R6, RZ, PT ;  /* 0x000000ff0600720c */ /* 0x000fe40003f66270 */
[----:B------:R-:W-:-:S05]  /*3c90*/  MOV R13, R12 ;  /* 0x0000000c000d7202 */ /* 0x000fca0000000f00 */
        /* <DEDUP_REMOVED lines=13> */
.L_x_98:
[----:B------:R-:W-:Y:S05]  /*3d70*/  BSYNC.RECONVERGENT B0 ;  /* 0x0000000000007941 */ /* 0x000fea0003800200 */
.L_x_96:
[----:B01----:R-:W-:Y:S01]  /*3d80*/  SEL R3, RZ, 0x1, P0 ;  /* 0x00000001ff037807 */ /* 0x003fe20000000000 */
[----:B------:R-:W-:-:S04]  /*3d90*/  VIADD R9, R9, 0x2 ;  /* 0x0000000209097836 */ /* 0x000fc80000000000 */
[----:B------:R1:W-:Y:S03]  /*3da0*/  STG.E desc[UR6][R4.64+0x4], R3 ;  /* 0x0000040304007986 */ /* 0x0003e6000c101906 */
.L_x_92:
[----:B0-----:R-:W-:-:S04]  /*3db0*/  LOP3.LUT R2, R7, 0x1, RZ, 0xc0, !PT ;  /* 0x0000000107027812 */ /* 0x001fc800078ec0ff */
[----:B------:R-:W-:-:S13]  /*3dc0*/  ISETP.NE.U32.AND P0, PT, R2, 0x1, PT ;  /* 0x000000010200780c */ /* 0x000fda0003f05070 */
[----:B------:R-:W-:Y:S05]  /*3dd0*/  @P0 EXIT ;  /* 0x000000000000094d */ /* 0x000fea0003800000 */
[----:B------:R-:W0:Y:S01]  /*3de0*/  S2UR UR5, SR_CgaCtaId ;  /* 0x00000000000579c3 */ /* 0x000e220000008800 */
[----:B------:R-:W-:Y:S01]  /*3df0*/  UMOV UR4, 0x400 ;  /* 0x0000040000047882 */ /* 0x000fe20000000000 */
[----:B------:R-:W2:Y:S01]  /*3e00*/  S2R R15, SR_LANEID ;  /* 0x00000000000f7919 */ /* 0x000ea20000000000 */
[----:B0-----:R-:W-:-:S03]  /*3e10*/  ULEA UR5, UR5, UR4, 0x18 ;  /* 0x0000000405057291 */ /* 0x001fc6000f8ec0ff */
[----:B------:R-:W-:Y:S02]  /*3e20*/  VOTEU.ANY UR4, UPT, PT ;  /* 0x0000000000047886 */ /* 0x000fe400038e0100 */
[----:B------:R-:W2:Y:S04]  /*3e30*/  FLO.U32 R6, UR4 ;  /* 0x0000000400067d00 */ /* 0x000ea800080e0000 */
[----:B-1----:R-:W0:Y:S04]  /*3e40*/  LDS.64 R2, [UR5+0x20] ;  /* 0x00002005ff027984 */ /* 0x002e280008000a00 */
[----:B------:R-:W0:Y:S01]  /*3e50*/  POPC R11, UR4 ;  /* 0x00000004000b7d09 */ /* 0x000e220008000000 */
[----:B--2---:R-:W-:-:S13]  /*3e60*/  ISETP.EQ.U32.AND P0, PT, R6, R15, PT ;  /* 0x0000000f0600720c */ /* 0x004fda0003f02070 */
[----:B0-----:R-:W2:Y:S01]  /*3e70*/  @P0 ATOM.E.ADD.STRONG.GPU PT, R3, desc[UR6][R2.64], R11 ;  /* 0x8000000b0203098a */ /* 0x001ea200081ef106 */
[----:B------:R-:W-:Y:S01]  /*3e80*/  BSSY.RECONVERGENT B0, `(.L_x_99) ;  /* 0x0000038000007945 */ /* 0x000fe20003800200 */
[----:B------:R-:W0:Y:S02]  /*3e90*/  S2R R14, SR_LTMASK ;  /* 0x00000000000e7919 */ /* 0x000e240000003900 */
[----:B------:R-:W-:Y:S01]  /*3ea0*/  LDS R5, [UR5+0x18] ;  /* 0x00001805ff057984 */ /* 0x000fe20008000800 */
[----:B0-----:R-:W-:-:S04]  /*3eb0*/  LOP3.LUT R8, R14, UR4, RZ, 0xc0, !PT ;  /* 0x000000040e087c12 */ /* 0x001fc8000f8ec0ff */
[----:B------:R-:W0:Y:S01]  /*3ec0*/  POPC R13, R8 ;  /* 0x00000008000d7309 */ /* 0x000e220000000000 */
        /* <DEDUP_REMOVED lines=12> */
.L_x_100:
        /* <DEDUP_REMOVED lines=33> */
[----:B------:R-:W-:Y:S02]  /*41a0*/  @!P2 IMAD.IADD R8, R8, 0x1, -R5 ;  /* 0x000000010808a824 */ /* 0x000fe400078e0a05 */
[----:B------:R-:W-:Y:S02]  /*41b0*/  IMAD R5, R0, 0x3e8, R9 ;  /* 0x000003e800057824 */ /* 0x000fe400078e0209 */
[----:B------:R-:W-:Y:S01]  /*41c0*/  @!P3 IMAD.MOV R8, RZ, RZ, -R8 ;  /* 0x000000ffff08b224 */ /* 0x000fe200078e0a08 */
[----:B------:R-:W-:-:S05]  /*41d0*/  @!P1 LOP3.LUT R8, RZ, R4, RZ, 0x33, !PT ;  /* 0x00000004ff089212 */ /* 0x000fca00078e33ff */
[----:B0-----:R-:W-:-:S05]  /*41e0*/  IMAD.WIDE R2, R8, 0x4, R2 ;  /* 0x0000000408027825 */ /* 0x001fca00078e0202 */
[----:B------:R1:W-:Y:S02]  /*41f0*/  ST.E desc[UR6][R2.64], R5 ;  /* 0x0000000502007985 */ /* 0x0003e4000c101906 */
.L_x_101:
[----:B------:R-:W-:Y:S05]  /*4200*/  BSYNC.RECONVERGENT B0 ;  /* 0x0000000000007941 */ /* 0x000fea0003800200 */
.L_x_99:
[----:B01----:R-:W0:Y:S01]  /*4210*/  LDC.64 R2, c[0x0][0x3a8] ;  /* 0x0000ea00ff027b82 */ /* 0x003e220000000a00 */
[----:B------:R-:W-:Y:S01]  /*4220*/  IMAD R7, R0, R7, R9 ;  /* 0x0000000700077224 */ /* 0x000fe200078e0209 */
[----:B------:R-:W-:-:S03]  /*4230*/  SEL R5, RZ, 0x1, P0 ;  /* 0x00000001ff057807 */ /* 0x000fc60000000000 */
[----:B0-----:R-:W-:-:S05]  /*4240*/  IMAD.WIDE R2, R7, 0x4, R2 ;  /* 0x0000000407027825 */ /* 0x001fca00078e0202 */
[----:B------:R-:W-:Y:S01]  /*4250*/  STG.E desc[UR6][R2.64], R5 ;  /* 0x0000000502007986 */ /* 0x000fe2000c101906 */
[----:B------:R-:W-:Y:S05]  /*4260*/  EXIT ;  /* 0x000000000000794d */ /* 0x000fea0003800000 */
.L_x_52:
[----:B-1----:R-:W0:Y:S02]  /*4270*/  LDC R5, c[0x0][0x3b8] ;  /* 0x0000ee00ff057b82 */ /* 0x002e240000000800 */
[----:B0-----:R-:W-:-:S13]  /*4280*/  ISETP.GE.AND P0, PT, R5, 0x1, PT ;  /* 0x000000010500780c */ /* 0x001fda0003f06270 */
[----:B------:R-:W-:Y:S05]  /*4290*/  @!P0 EXIT ;  /* 0x000000000000894d */ /* 0x000fea0003800000 */
[C---:B------:R-:W-:Y:S01]  /*42a0*/  ISETP.GE.U32.AND P0, PT, R5.reuse, 0x8, PT ;  /* 0x000000080500780c */ /* 0x040fe20003f06070 */
[----:B------:R-:W-:Y:S01]  /*42b0*/  IMAD R3, R0, R5, RZ ;  /* 0x0000000500037224 */ /* 0x000fe200078e02ff */
[----:B------:R-:W-:Y:S01]  /*42c0*/  LOP3.LUT R12, R5, 0x7, RZ, 0xc0, !PT ;  /* 0x00000007050c7812 */ /* 0x000fe200078ec0ff */
[----:B------:R-:W-:-:S10]  /*42d0*/  IMAD.MOV.U32 R0, RZ, RZ, RZ ;  /* 0x000000ffff007224 */ /* 0x000fd400078e00ff */
[----:B------:R-:W-:Y:S05]  /*42e0*/  @!P0 BRA `(.L_x_102) ;  /* 0x00000020002c8947 */ /* 0x000fea0003800000 */
[----:B------:R-:W0:Y:S01]  /*42f0*/  S2UR UR9, SR_CgaCtaId ;  /* 0x00000000000979c3 */ /* 0x000e220000008800 */
[----:B------:R-:W1:Y:S01]  /*4300*/  LDCU.64 UR4, c[0x0][0x3b0] ;  /* 0x00007600ff0477ac */ /* 0x000e620008000a00 */
[----:B------:R-:W-:Y:S01]  /*4310*/  LOP3.LUT R0, R5, 0x7ffffff8, RZ, 0xc0, !PT ;  /* 0x7ffffff805007812 */ /* 0x000fe200078ec0ff */
[----:B------:R-:W-:Y:S01]  /*4320*/  IMAD.MOV.U32 R2, RZ, RZ, R3 ;  /* 0x000000ffff027224 */ /* 0x000fe200078e0003 */
[----:B------:R-:W-:Y:S02]  /*4330*/  UMOV UR8, 0x400 ;  /* 0x0000040000087882 */ /* 0x000fe40000000000 */
[----:B------:R-:W-:Y:S01]  /*4340*/  IADD3 R6, PT, PT, -R0, RZ, RZ ;  /* 0x000000ff00067210 */ /* 0x000fe20007ffe1ff */
[----:B-1----:R-:W-:-:S04]  /*4350*/  UIADD3 UR4, UP0, UPT, UR4, 0x10, URZ ;  /* 0x0000001004047890 */ /* 0x002fc8000ff1e0ff */
[----:B------:R-:W-:Y:S02]  /*4360*/  UIADD3.X UR5, UPT, UPT, URZ, UR5, URZ, UP0, !UPT ;  /* 0x00000005ff057290 */ /* 0x000fe400087fe4ff */
[----:B0-----:R-:W-:-:S06]  /*4370*/  ULEA UR8, UR9, UR8, 0x18 ;  /* 0x0000000809087291 */ /* 0x001fcc000f8ec0ff */
[----:B------:R-:W-:-:S07]  /*4380*/  IMAD.U32 R7, RZ, RZ, UR8 ;  /* 0x00000008ff077e24 */ /* 0x000fce000f8e00ff */
.L_x_127:
[----:B0-----:R-:W0:Y:S01]  /*4390*/  S2R R8, SR_LANEID ;  /* 0x0000000000087919 */ /* 0x001e220000000000 */
[----:B------:R-:W-:Y:S02]  /*43a0*/  VOTEU.ANY UR8, UPT, PT ;  /* 0x0000000000087886 */ /* 0x000fe400038e0100 */
[----:B-1----:R-:W0:Y:S01]  /*43b0*/  FLO.U32 R11, UR8 ;  /* 0x00000008000b7d00 */ /* 0x002e2200080e0000 */
[----:B--2---:R-:W1:Y:S01]  /*43c0*/  LDS.64 R4, [R7+0x20] ;  /* 0x0000200007047984 */ /* 0x004e620000000a00 */
[----:B------:R-:W-:-:S06]  /*43d0*/  UPOPC UR9, UR8 ;  /* 0x00000008000972bf */ /* 0x000fcc0008000000 */
[----:B------:R-:W-:Y:S01]  /*43e0*/  IMAD R13, RZ, RZ, -UR9 ;  /* 0x80000009ff0d7e24 */ /* 0x000fe2000f8e02ff */
[----:B0-----:R-:W-:-:S13]  /*43f0*/  ISETP.EQ.U32.AND P0, PT, R11, R8, PT ;  /* 0x000000080b00720c */ /* 0x001fda0003f02070 */
[----:B-1----:R-:W2:Y:S01]  /*4400*/  @P0 ATOM.E.ADD.STRONG.GPU PT, R4, desc[UR6][R4.64], R13 ;  /* 0x8000000d0404098a */ /* 0x002ea200081ef106 */
[----:B------:R-:W-:Y:S01]  /*4410*/  VIADD R6, R6, 0x8 ;  /* 0x0000000806067836 */ /* 0x000fe20000000000 */
[----:B------:R-:W-:Y:S01]  /*4420*/  BSSY.RECONVERGENT B0, `(.L_x_103) ;  /* 0x000003f000007945 */ /* 0x000fe20003800200 */
[----:B------:R-:W0:Y:S03]  /*4430*/  S2R R9, SR_LTMASK ;  /* 0x0000000000097919 */ /* 0x000e260000003900 */
[----:B------:R-:W-:Y:S02]  /*4440*/  ISETP.NE.AND P0, PT, R6, RZ, PT ;  /* 0x000000ff0600720c */ /* 0x000fe40003f05270 */
[----:B0-----:R-:W-:-:S06]  /*4450*/  LOP3.LUT R10, R9, UR8, RZ, 0xc0, !PT ;  /* 0x00000008090a7c12 */ /* 0x001fcc000f8ec0ff */
[----:B------:R-:W0:Y:S01]  /*4460*/  POPC R10, R10 ;  /* 0x0000000a000a7309 */ /* 0x000e220000000000 */
[----:B--2---:R-:W0:Y:S02]  /*4470*/  SHFL.IDX PT, R11, R4, R11, 0x1f ;  /* 0x00001f0b040b7589 */ /* 0x004e2400000e0000 */
[----:B0-----:R-:W-:-:S05]  /*4480*/  IMAD.IADD R7, R11, 0x1, -R10 ;  /* 0x000000010b077824 */ /* 0x001fca00078e0a0a */
[----:B------:R-:W-:-:S13]  /*4490*/  ISETP.GE.AND P1, PT, R7, 0x1, PT ;  /* 0x000000010700780c */ /* 0x000fda0003f26270 */
[----:B------:R-:W-:Y:S05]  /*44a0*/  @!P1 BRA `(.L_x_104) ;  /* 0x0000000000ac9947 */ /* 0x000fea0003800000 */
[----:B------:R-:W0:Y:S01]  /*44b0*/  S2UR UR9, SR_CgaCtaId ;  /* 0x00000000000979c3 */ /* 0x000e220000008800 */
[----:B------:R-:W-:Y:S02]  /*44c0*/  UMOV UR8, 0x400 ;  /* 0x0000040000087882 */ /* 0x000fe40000000000 */
[----:B0-----:R-:W-:-:S06]  /*44d0*/  ULEA UR8, UR9, UR8, 0x18 ;  /* 0x0000000809087291 */ /* 0x001fcc000f8ec0ff */
[----:B------:R-:W-:Y:S01]  /*44e0*/  IMAD.U32 R7, RZ, RZ, UR8 ;  /* 0x00000008ff077e24 */ /* 0x000fe2000f8e00ff */
[----:B------:R-:W-:Y:S02]  /*44f0*/  VOTEU.ANY UR8, UPT, PT ;  /* 0x0000000000087886 */ /* 0x000fe400038e0100 */
[----:B------:R-:W0:Y:S02]  /*4500*/  FLO.U32 R17, UR8 ;  /* 0x0000000800117d00 */ /* 0x000e2400080e0000 */
[----:B------:R-:W1:Y:S06]  /*4510*/  LDS.64 R14, [R7+0x8] ;  /* 0x00000800070e7984 */ /* 0x000e6c0000000a00 */
[----:B------:R-:W1:Y:S01]  /*4520*/  POPC R13, UR8 ;  /* 0x00000008000d7d09 */ /* 0x000e620008000000 */
[----:B0-----:R-:W-:-:S13]  /*4530*/  ISETP.EQ.U32.AND P1, PT, R17, R8, PT ;  /* 0x000000081100720c */ /* 0x001fda0003f22070 */
[----:B-1----:R0:W2:Y:S01]  /*4540*/  @P1 ATOM.E.ADD.STRONG.GPU PT, R14, desc[UR6][R14.64], R13 ;  /* 0x8000000d0e0e198a */ /* 0x0020a200081ef106 */
[----:B------:R-:W-:-:S03]  /*4550*/  LOP3.LUT R18, R9, UR8, RZ, 0xc0, !PT ;  /* 0x0000000809127c12 */ /* 0x000fc6000f8ec0ff */
        /* <DEDUP_REMOVED lines=8> */
[----:B------:R1:W3:Y:S02]  /*45e0*/  F2I.FTZ.U32.TRUNC.NTZ R5, R4 ;  /* 0x0000000400057305 */ /* 0x0002e4000021f000 */
[----:B-1----:R-:W-:Y:S01]  /*45f0*/  IMAD.MOV.U32 R4, RZ, RZ, RZ ;  /* 0x000000ffff047224 */ /* 0x002fe200078e00ff */
[----:B---3--:R-:W-:-:S05]  /*4600*/  IADD3 R20, PT, PT, RZ, -R5, RZ ;  /* 0x80000005ff147210 */ /* 0x008fca0007ffe0ff */
[----:B0-----:R-:W-:-:S04]  /*4610*/  IMAD R15, R20, R11, RZ ;  /* 0x0000000b140f7224 */ /* 0x001fc800078e02ff */
[----:B------:R-:W-:Y:S01]  /*4620*/  IMAD.HI.U32 R4, R5, R15, R4 ;  /* 0x0000000f05047227 */ /* 0x000fe200078e0004 */
[----:B--2---:R0:W1:Y:S03]  /*4630*/  SHFL.IDX PT, R17, R14, R17, 0x1f ;  /* 0x00001f110e117589 */ /* 0x00406600000e0000 */
[----:B0-----:R-:W-:Y:S02]  /*4640*/  IMAD.MOV.U32 R14, RZ, RZ, R19 ;  /* 0x000000ffff0e7224 */ /* 0x001fe400078e0013 */
[----:B-1----:R-:W-:-:S05]  /*4650*/  IMAD.IADD R13, R17, 0x1, R18 ;  /* 0x00000001110d7824 */ /* 0x002fca00078e0212 */
[----:B------:R-:W-:Y:S02]  /*4660*/  IABS R16, R13 ;  /* 0x0000000d00107213 */ /* 0x000fe40000000000 */
[----:B------:R-:W-:-:S03]  /*4670*/  ISETP.GE.AND P3, PT, R13, RZ, PT ;  /* 0x000000ff0d00720c */ /* 0x000fc60003f66270 */
        /* <DEDUP_REMOVED lines=12> */
[----:B------:R0:W5:Y:S01]  /*4740*/  LD.E R13, desc[UR6][R4.64] ;  /* 0x00000006040d7980 */ /* 0x000162000c101900 */
[----:B------:R-:W-:Y:S05]  /*4750*/  BRA `(.L_x_105) ;  /* 0x00000000002c7947 */ /* 0x000fea0003800000 */
.L_x_104:
[----:B------:R-:W0:Y:S01]  /*4760*/  S2UR UR9, SR_CgaCtaId ;  /* 0x00000000000979c3 */ /* 0x000e220000008800 */
[----:B------:R-:W-:Y:S02]  /*4770*/  UMOV UR8, 0x400 ;  /* 0x0000040000087882 */ /* 0x000fe40000000000 */
[----:B0-----:R-:W-:-:S06]  /*4780*/  ULEA UR8, UR9, UR8, 0x18 ;  /* 0x0000000809087291 */ /* 0x001fcc000f8ec0ff */
[----:B------:R-:W-:Y:S01]  /*4790*/  IMAD.U32 R7, RZ, RZ, UR8 ;  /* 0x00000008ff077e24 */ /* 0x000fe2000f8e00ff */
[----:B------:R-:W-:Y:S02]  /*47a0*/  VOTEU.ANY UR8, UPT, PT ;  /* 0x0000000000087886 */ /* 0x000fe400038e0100 */
[----:B------:R-:W-:Y:S02]  /*47b0*/  UFLO.U32 UR9, UR8 ;  /* 0x00000008000972bd */ /* 0x000fe400080e0000 */
[----:B------:R-:W0:Y:S01]  /*47c0*/  POPC R11, UR8 ;  /* 0x00000008000b7d09 */ /* 0x000e220008000000 */
[----:B------:R-:W0:Y:S03]  /*47d0*/  LDS.64 R4, [R7+0x20] ;  /* 0x0000200007047984 */ /* 0x000e260000000a00 */
[----:B------:R-:W-:-:S13]  /*47e0*/  ISETP.EQ.U32.AND P1, PT, R8, UR9, PT ;  /* 0x0000000908007c0c */ /* 0x000fda000bf22070 */
[----:B0-----:R1:W-:Y:S01]  /*47f0*/  @P1 ATOM.E.ADD.STRONG.GPU PT, RZ, desc[UR6][R4.64], R11 ;  /* 0x8000000b04ff198a */ /* 0x0013e200081ef106 */
[----:B------:R-:W-:-:S07]  /*4800*/  IMAD.MOV.U32 R13, RZ, RZ, -0x1 ;  /* 0xffffffffff0d7424 */ /* 0x000fce00078e00ff */
.L_x_105:
[----:B------:R-:W-:Y:S05]  /*4810*/  BSYNC.RECONVERGENT B0 ;  /* 0x0000000000007941 */ /* 0x000fea0003800200 */
.L_x_103:
[----:B-1----:R-:W1:Y:S01]  /*4820*/  LDS.64 R10, [R7+0x20] ;  /* 0x00002000070a7984 */ /* 0x002e620000000a00 */
[----:B------:R-:W-:Y:S01]  /*4830*/  VOTEU.ANY UR8, UPT, PT ;  /* 0x0000000000087886 */ /* 0x000fe200038e0100 */
[----:B0-----:R-:W-:Y:S01]  /*4840*/  IMAD.U32 R4, RZ, RZ, UR4 ;  /* 0x00000004ff047e24 */ /* 0x001fe2000f8e00ff */
[----:B------:R-:W0:Y:S01]  /*4850*/  FLO.U32 R15, UR8 ;  /* 0x00000008000f7d00 */ /* 0x000e2200080e0000 */
[----:B------:R-:W-:Y:S01]  /*4860*/  UPOPC UR9, UR8 ;  /* 0x00000008000972bf */ /* 0x000fe20008000000 */
[----:B------:R-:W-:Y:S02]  /*4870*/  IMAD.U32 R5, RZ, RZ, UR5 ;  /* 0x00000005ff057e24 */ /* 0x000fe4000f8e00ff */
[----:B------:R-:W-:-:S04]  /*4880*/  IMAD.WIDE R4, R2, 0x4, R4 ;  /* 0x0000000402047825 */ /* 0x000fc800078e0204 */
[----:B------:R-:W-:Y:S01]  /*4890*/  IMAD R19, RZ, RZ, -UR9 ;  /* 0x80000009ff137e24 */ /* 0x000fe2000f8e02ff */
[----:B-----5:R-:W-:Y:S01]  /*48a0*/  STG.E desc[UR6][R4.64+-0x10], R13 ;  /* 0xfffff00d04007986 */ /* 0x020fe2000c101906 */
[----:B0-----:R-:W-:-:S13]  /*48b0*/  ISETP.EQ.U32.AND P1, PT, R15, R8, PT ;  /* 0x000000080f00720c */ /* 0x001fda0003f22070 */
[----:B-1----:R-:W2:Y:S01]  /*48c0*/  @P1 ATOM.E.ADD.STRONG.GPU PT, R10, desc[UR6][R10.64], R19 ;  /* 0x800000130a0a198a */ /* 0x002ea200081ef106 */
[----:B------:R-:W-:Y:S01]  /*48d0*/  LOP3.LUT R16, R9, UR8, RZ, 0xc0, !PT ;  /* 0x0000000809107c12 */ /* 0x000fe2000f8ec0ff */
[----:B------:R-:W-:Y:S03]  /*48e0*/  BSSY.RECONVERGENT B0, `(.L_x_106) ;  /* 0x0000034000007945 */ /* 0x000fe60003800200 */
[----:B------:R-:W0:Y:S01]  /*48f0*/  POPC R17, R16 ;  /* 0x0000001000117309 */ /* 0x000e220000000000 */
[----:B--2---:R-:W0:Y:S02]  /*4900*/  SHFL.IDX PT, R14, R10, R15, 0x1f ;  /* 0x00001f0f0a0e7589 */ /* 0x004e2400000e0000 */
[----:B0-----:R-:W-:-:S04]  /*4910*/  IADD3 R14, PT, PT, R14, -R17, RZ ;  /* 0x800000110e0e7210 */ /* 0x001fc80007ffe0ff */
[----:B------:R-:W-:-:S13]  /*4920*/  ISETP.GE.AND P1, PT, R14, 0x1, PT ;  /* 0x000000010e00780c */ /* 0x000fda0003f26270 */
[----:B------:R-:W-:Y:S05]  /*4930*/  @!P1 BRA `(.L_x_107) ;  /* 0x00000000009c9947 */ /* 0x000fea0003800000 */
[----:B------:R-:W0:Y:S01]  /*4940*/  LDS.64 R16, [R7+0x8] ;  /* 0x0000080007107984 */ /* 0x000e220000000a00 */
[----:B------:R-:W-:Y:S02]  /*4950*/  VOTEU.ANY UR8, UPT, PT ;  /* 0x0000000000087886 */ /* 0x000fe400038e0100 */
[----:B------:R-:W1:Y:S08]  /*4960*/  FLO.U32 R19, UR8 ;  /* 0x0000000800137d00 */ /* 0x000e7000080e0000 */
[----:B------:R-:W0:Y:S01]  /*4970*/  POPC R15, UR8 ;  /* 0x00000008000f7d09 */ /* 0x000e220008000000 */
[----:B-1----:R-:W-:-:S13]  /*4980*/  ISETP.EQ.U32.AND P1, PT, R19, R8, PT ;  /* 0x000000081300720c */ /* 0x002fda0003f22070 */
[----:B0-----:R0:W2:Y:S01]  /*4990*/  @P1 ATOM.E.ADD.STRONG.GPU PT, R16, desc[UR6][R16.64], R15 ;  /* 0x8000000f1010198a */ /* 0x0010a200081ef106 */
        /* <DEDUP_REMOVED lines=31> */
[----:B------:R0:W5:Y:S01]  /*4b90*/  LD.E R13, desc[UR6][R10.64] ;  /* 0x000000060a0d7980 */ /* 0x000162000c101900 */
[----:B------:R-:W-:Y:S05]  /*4ba0*/  BRA `(.L_x_108) ;  /* 0x00000000001c7947 */ /* 0x000fea0003800000 */
.L_x_107:
[----:B------:R-:W0:Y:S01]  /*4bb0*/  LDS.64 R10, [R7+0x20] ;  /* 0x00002000070a7984 */ /* 0x000e220000000a00 */
[----:B------:R-:W-:Y:S02]  /*4bc0*/  VOTEU.ANY UR8, UPT, PT ;  /* 0x0000000000087886 */ /* 0x000fe400038e0100 */
[----:B------:R-:W-:Y:S02]  /*4bd0*/  UFLO.U32 UR9, UR8 ;  /* 0x00000008000972bd */ /* 0x000fe400080e0000 */
[----:B------:R-:W0:Y:S04]  /*4be0*/  POPC R15, UR8 ;  /* 0x00000008000f7d09 */ /* 0x000e280008000000 */
[----:B------:R-:W-:-:S13]  /*4bf0*/  ISETP.EQ.U32.AND P1, PT, R8, UR9, PT ;  /* 0x0000000908007c0c */ /* 0x000fda000bf22070 */
[----:B0-----:R1:W-:Y:S01]  /*4c00*/  @P1 ATOM.E.ADD.STRONG.GPU PT, RZ, desc[UR6][R10.64], R15 ;  /* 0x8000000f0aff198a */ /* 0x0013e200081ef106 */
[----:B------:R-:W-:-:S07]  /*4c10*/  IMAD.MOV.U32 R13, RZ, RZ, -0x1 ;  /* 0xffffffffff0d7424 */ /* 0x000fce00078e00ff */
.L_x_108:
[----:B------:R-:W-:Y:S05]  /*4c20*/  BSYNC.RECONVERGENT B0 ;  /* 0x0000000000007941 */ /* 0x000fea0003800200 */
.L_x_106:
[----:B01----:R-:W0:Y:S01]  /*4c30*/  LDS.64 R10, [R7+0x20] ;  /* 0x00002000070a7984 */ /* 0x003e220000000a00 */
[----:B------:R-:W-:Y:S02]  /*4c40*/  VOTEU.ANY UR8, UPT, PT ;  /* 0x0000000000087886 */ /* 0x000fe400038e0100 */
[----:B------:R-:W1:Y:S01]  /*4c50*/  FLO.U32 R15, UR8 ;  /* 0x00000008000f7d00 */ /* 0x000e6200080e0000 */
[----:B------:R-:W-:Y:S01]  /*4c60*/  UPOPC UR9, UR8 ;  /* 0x00000008000972bf */ /* 0x000fe20008000000 */
[----:B-----5:R-:W-:Y:S05]  /*4c70*/  STG.E desc[UR6][R4.64+-0xc], R13 ;  /* 0xfffff40d04007986 */ /* 0x020fea000c101906 */
[----:B------:R-:W-:Y:S01]  /*4c80*/  IMAD R19, RZ, RZ, -UR9 ;  /* 0x80000009ff137e24 */ /* 0x000fe2000f8e02ff */
[----:B-1----:R-:W-:-:S13]  /*4c90*/  ISETP.EQ.U32.AND P1, PT, R15, R8, PT ;  /* 0x000000080f00720c */ /* 0x002fda0003f22070 */
[----:B0-----:R-:W2:Y:S01]  /*4ca0*/  @P1 ATOM.E.ADD.STRONG.GPU PT, R10, desc[UR6][R10.64], R19 ;  /* 0x800000130a0a198a */ /* 0x001ea200081ef106 */
[----:B------:R-:W-:Y:S01]  /*4cb0*/  LOP3.LUT R16, R9, UR8, RZ, 0xc0, !PT ;  /* 0x0000000809107c12 */ /* 0x000fe2000f8ec0ff */
[----:B------:R-:W-:Y:S03]  /*4cc0*/  BSSY.RECONVERGENT B0, `(.L_x_109) ;  /* 0x0000034000007945 */ /* 0x000fe60003800200 */
[----:B------:R-:W0:Y:S01]  /*4cd0*/  POPC R17, R16 ;  /* 0x0000001000117309 */ /* 0x000e220000000000 */
[----:B--2---:R-:W0:Y:S02]  /*4ce0*/  SHFL.IDX PT, R14, R10, R15, 0x1f ;  /* 0x00001f0f0a0e7589 */ /* 0x004e2400000e0000 */
[----:B0-----:R-:W-:-:S05]  /*4cf0*/  IMAD.IADD R14, R14, 0x1, -R17 ;  /* 0x000000010e0e7824 */ /* 0x001fca00078e0a11 */
        /* <DEDUP_REMOVED lines=16> */
[----:B-1----:R-:W-:-:S06]  /*4e00*/  IADD3 R10, PT, PT, R18, 0xffffffe, RZ ;  /* 0x0ffffffe120a7810 */ /* 0x002fcc0007ffe0ff */
        /* <DEDUP_REMOVED lines=20> */
[----:B------:R-:W-:-:S05]  /*4f50*/  @!P1 LOP3.LUT R17, RZ, R13, RZ, 0x33, !PT ;  /* 0x0000000dff119212 */ /* 0x000fca00078e33ff */
[----:B0-----:R-:W-:-:S05]  /*4f60*/  IMAD.WIDE R10, R17, 0x4, R10 ;  /* 0x00000004110a7825 */ /* 0x001fca00078e020a */
[----:B------:R0:W5:Y:S01]  /*4f70*/  LD.E R13, desc[UR6][R10.64] ;  /* 0x000000060a0d7980 */ /* 0x000162000c101900 */
[----:B------:R-:W-:Y:S05]  /*4f80*/  BRA `(.L_x_111) ;  /* 0x00000000001c7947 */ /* 0x000fea0003800000 */
.L_x_110:
[----:B------:R-:W0:Y:S01]  /*4f90*/  LDS.64 R10, [R7+0x20] ;  /* 0x00002000070a7984 */ /* 0x000e220000000a00 */
[----:B------:R-:W-:Y:S02]  /*4fa0*/  VOTEU.ANY UR8, UPT, PT ;  /* 0x0000000000087886 */ /* 0x000fe400038e0100 */
[----:B------:R-:W-:Y:S02]  /*4fb0*/  UFLO.U32 UR9, UR8 ;  /* 0x00000008000972bd */ /* 0x000fe400080e0000 */
[----:B------:R-:W0:Y:S04]  /*4fc0*/  POPC R15, UR8 ;  /* 0x00000008000f7d09 */ /* 0x000e280008000000 */
[----:B------:R-:W-:-:S13]  /*4fd0*/  ISETP.EQ.U32.AND P1, PT, R8, UR9, PT ;  /* 0x0000000908007c0c */ /* 0x000fda000bf22070 */
[----:B0-----:R1:W-:Y:S01]  /*4fe0*/  @P1 ATOM.E.ADD.STRONG.GPU PT, RZ, desc[UR6][R10.64], R15 ;  /* 0x8000000f0aff198a */ /* 0x0013e200081ef106 */
[----:B------:R-:W-:-:S07]  /*4ff0*/  IMAD.MOV.U32 R13, RZ, RZ, -0x1 ;  /* 0xffffffffff0d7424 */ /* 0x000fce00078e00ff */
.L_x_111:
[----:B------:R-:W-:Y:S05]  /*5000*/  BSYNC.RECONVERGENT B0 ;  /* 0x0000000000007941 */ /* 0x000fea0003800200 */
.L_x_109:
        /* <DEDUP_REMOVED lines=31> */
[----:B-1----:R-:W-:Y:S01]  /*5200*/  IMAD.MOV.U32 R10, RZ, RZ, RZ ;  /* 0x000000ffff0a7224 */ /* 0x002fe200078e00ff */
[----:B0-----:R-:W-:-:S05]  /*5210*/  IADD3 R17, PT, PT, RZ, -R11, RZ ;  /* 0x8000000bff117210 */ /* 0x001fca0007ffe0ff */
        /* <DEDUP_REMOVED lines=21> */
.L_x_113:
[----:B------:R-:W0:Y:S01]  /*5370*/  LDS.64 R10, [R7+0x20] ;  /* 0x00002000070a7984 */ /* 0x000e220000000a00 */
[----:B------:R-:W-:Y:S02]  /*5380*/  VOTEU.ANY UR8, UPT, PT ;  /* 0x0000000000087886 */ /* 0x000fe400038e0100 */
[----:B------:R-:W-:Y:S02]  /*5390*/  UFLO.U32 UR9, UR8 ;  /* 0x00000008000972bd */ /* 0x000fe400080e0000 */
[----:B------:R-:W0:Y:S04]  /*53a0*/  POPC R15, UR8 ;  /* 0x00000008000f7d09 */ /* 0x000e280008000000 */
[----:B------:R-:W-:-:S13]  /*53b0*/  ISETP.EQ.U32.AND P1, PT, R8, UR9, PT ;  /* 0x0000000908007c0c */ /* 0x000fda000bf22070 */
[----:B0-----:R1:W-:Y:S01]  /*53c0*/  @P1 ATOM.E.ADD.STRONG.GPU PT, RZ, desc[UR6][R10.64], R15 ;  /* 0x8000000f0aff198a */ /* 0x0013e200081ef106 */
[----:B------:R-:W-:-:S07]  /*53d0*/  IMAD.MOV.U32 R13, RZ, RZ, -0x1 ;  /* 0xffffffffff0d7424 */ /* 0x000fce00078e00ff */
.L_x_114:
[----:B------:R-:W-:Y:S05]  /*53e0*/  BSYNC.RECONVERGENT B0 ;  /* 0x0000000000007941 */ /* 0x000fea0003800200 */
.L_x_112:
        /* <DEDUP_REMOVED lines=37> */
[----:B0-----:R-:W-:-:S04]  /*5640*/  IADD3 R15, PT, PT, R19, R20, RZ ;  /* 0x00000014130f7210 */ /* 0x001fc80007ffe0ff */
        /* <DEDUP_REMOVED lines=14> */
[----:B------:R0:W5:Y:S01]  /*5730*/  LD.E R13, desc[UR6][R10.64] ;  /* 0x000000060a0d7980 */ /* 0x000162000c101900 */
[----:B------:R-:W-:Y:S05]  /*5740*/  BRA `(.L_x_117) ;  /* 0x00000000001c7947 */ /* 0x000fea0003800000 */
.L_x_116:
[----:B------:R-:W0:Y:S01]  /*5750*/  LDS.64 R10, [R7+0x20] ;  /* 0x00002000070a7984 */ /* 0x000e220000000a00 */
[----:B------:R-:W-:Y:S02]  /*5760*/  VOTEU.ANY UR8, UPT, PT ;  /* 0x0000000000087886 */ /* 0x000fe400038e0100 */
[----:B------:R-:W-:Y:S02]  /*5770*/  UFLO.U32 UR9, UR8 ;  /* 0x00000008000972bd */ /* 0x000fe400080e0000 */
[----:B------:R-:W0:Y:S04]  /*5780*/  POPC R15, UR8 ;  /* 0x00000008000f7d09 */ /* 0x000e280008000000 */
[----:B------:R-:W-:-:S13]  /*5790*/  ISETP.EQ.U32.AND P1, PT, R8, UR9, PT ;  /* 0x0000000908007c0c */ /* 0x000fda000bf22070 */
[----:B0-----:R1:W-:Y:S01]  /*57a0*/  @P1 ATOM.E.ADD.STRONG.GPU PT, RZ, desc[UR6][R10.64], R15 ;  /* 0x8000000f0aff198a */ /* 0x0013e200081ef106 */
[----:B------:R-:W-:-:S07]  /*57b0*/  IMAD.MOV.U32 R13, RZ, RZ, -0x1 ;  /* 0xffffffffff0d7424 */ /* 0x000fce00078e00ff */
.L_x_117:
[----:B------:R-:W-:Y:S05]  /*57c0*/  BSYNC.RECONVERGENT B0 ;  /* 0x0000000000007941 */ /* 0x000fea0003800200 */
.L_x_115:
        /* <DEDUP_REMOVED lines=54> */
.L_x_119:
[----:B------:R-:W0:Y:S01]  /*5b30*/  LDS.64 R10, [R7+0x20] ;  /* 0x00002000070a7984 */ /* 0x000e220000000a00 */
[----:B------:R-:W-:Y:S02]  /*5b40*/  VOTEU.ANY UR8, UPT, PT ;  /* 0x0000000000087886 */ /* 0x000fe400038e0100 */
[----:B------:R-:W-:Y:S02]  /*5b50*/  UFLO.U32 UR9, UR8 ;  /* 0x00000008000972bd */ /* 0x000fe400080e0000 */
[----:B------:R-:W0:Y:S04]  /*5b60*/  POPC R15, UR8 ;  /* 0x00000008000f7d09 */ /* 0x000e280008000000 */
[----:B------:R-:W-:-:S13]  /*5b70*/  ISETP.EQ.U32.AND P1, PT, R8, UR9, PT ;  /* 0x0000000908007c0c */ /* 0x000fda000bf22070 */
[----:B0-----:R1:W-:Y:S01]  /*5b80*/  @P1 ATOM.E.ADD.STRONG.GPU PT, RZ, desc[UR6][R10.64], R15 ;  /* 0x8000000f0aff198a */ /* 0x0013e200081ef106 */
[----:B------:R-:W-:-:S07]  /*5b90*/  MOV R13, 0xffffffff ;  /* 0xffffffff000d7802 */ /* 0x000fce0000000f00 */
.L_x_120:
[----:B------:R-:W-:Y:S05]  /*5ba0*/  BSYNC.RECONVERGENT B0 ;  /* 0x0000000000007941 */ /* 0x000fea0003800200 */
.L_x_118:
        /* <DEDUP_REMOVED lines=31> */
[----:B-1----:R-:W-:Y:S02]  /*5da0*/  HFMA2 R10, -RZ, RZ, 0, 0 ;  /* 0x00000000ff0a7431 */ /* 0x002fe400000001ff */
        /* <DEDUP_REMOVED lines=22> */
.L_x_122:
[----:B------:R-:W0:Y:S01]  /*5f10*/  LDS.64 R10, [R7+0x20] ;  /* 0x00002000070a7984 */ /* 0x000e220000000a00 */
[----:B------:R-:W-:Y:S02]  /*5f20*/  VOTEU.ANY UR8, UPT, PT ;  /* 0x0000000000087886 */ /* 0x000fe400038e0100 */
[----:B------:R-:W-:Y:S02]  /*5f30*/  UFLO.U32 UR9, UR8 ;  /* 0x00000008000972bd */ /* 0x000fe400080e0000 */
[----:B------:R-:W0:Y:S04]  /*5f40*/  POPC R15, UR8 ;  /* 0x00000008000f7d09 */ /* 0x000e280008000000 */
[----:B------:R-:W-:-:S13]  /*5f50*/  ISETP.EQ.U32.AND P1, PT, R8, UR9, PT ;  /* 0x0000000908007c0c */ /* 0x000fda000bf22070 */
[----:B0-----:R1:W-:Y:S01]  /*5f60*/  @P1 ATOM.E.ADD.STRONG.GPU PT, RZ, desc[UR6][R10.64], R15 ;  /* 0x8000000f0aff198a */ /* 0x0013e200081ef106 */
[----:B------:R-:W-:-:S07]  /*5f70*/  IMAD.MOV.U32 R13, RZ, RZ, -0x1 ;  /* 0xffffffffff0d7424 */ /* 0x000fce00078e00ff */
.L_x_123:
[----:B------:R-:W-:Y:S05]  /*5f80*/  BSYNC.RECONVERGENT B0 ;  /* 0x0000000000007941 */ /* 0x000fea0003800200 */
.L_x_121:
[----:B01----:R-:W0:Y:S01]  /*5f90*/  LDS.64 R10, [R7+0x20] ;  /* 0x00002000070a7984 */ /* 0x003e220000000a00 */
[----:B------:R-:W-:Y:S02]  /*5fa0*/  VOTEU.ANY UR8, UPT, PT ;  /* 0x0000000000087886 */ /* 0x000fe400038e0100 */
[----:B------:R-:W1:Y:S01]  /*5fb0*/  FLO.U32 R15, UR8 ;  /* 0x00000008000f7d00 */ /* 0x000e6200080e0000 */
[----:B------:R-:W-:Y:S01]  /*5fc0*/  UPOPC UR9, UR8 ;  /* 0x00000008000972bf */ /* 0x000fe20008000000 */
[----:B-----5:R-:W-:Y:S05]  /*5fd0*/  STG.E desc[UR6][R4.64+0x8], R13 ;  /* 0x0000080d04007986 */ /* 0x020fea000c101906 */
[----:B------:R-:W-:-:S02]  /*5fe0*/  IADD3 R19, PT, PT, RZ, -UR9, RZ ;  /* 0x80000009ff137c10 */ /* 0x000fc4000fffe0ff */
        /* <DEDUP_REMOVED lines=28> */
[----:B------:R-:W-:Y:S01]  /*61b0*/  IMAD.HI.U32 R10, R11, R15, R10 ;  /* 0x0000000f0b0a7227 */ /* 0x000fe200078e000a */
[----:B--2---:R0:W1:Y:S03]  /*61c0*/  SHFL.IDX PT, R19, R14, R19, 0x1f ;  /* 0x00001f130e137589 */ /* 0x00406600000e0000 */
[----:B0-----:R-:W-:Y:S02]  /*61d0*/  IMAD.MOV.U32 R14, RZ, RZ, R17 ;  /* 0x000000ffff0e7224 */ /* 0x001fe400078e0011 */
[----:B-1----:R-:W-:-:S05]  /*61e0*/  IMAD.IADD R9, R19, 0x1, R18 ;  /* 0x0000000113097824 */ /* 0x002fca00078e0212 */
[----:B------:R-:W-:Y:S02]  /*61f0*/  IABS R16, R9 ;  /* 0x0000000900107213 */ /* 0x000fe40000000000 */
[----:B------:R-:W-:Y:S02]  /*6200*/  ISETP.GE.AND P3, PT, R9, RZ, PT ;  /* 0x000000ff0900720c */ /* 0x000fe40003f66270 */
[----:B------:R-:W-:-:S05]  /*6210*/  MOV R11, R16 ;  /* 0x00000010000b7202 */ /* 0x000fca0000000f00 */
        /* <DEDUP_REMOVED lines=13> */
.L_x_125:
[----:B------:R-:W0:Y:S01]  /*62f0*/  LDS.64 R10, [R7+0x20] ;  /* 0x00002000070a7984 */ /* 0x000e220000000a00 */
[----:B------:R-:W-:Y:S02]  /*6300*/  VOTEU.ANY UR8, UPT, PT ;  /* 0x0000000000087886 */ /* 0x000fe400038e0100 */
[----:B------:R-:W-:Y:S02]  /*6310*/  UFLO.U32 UR9, UR8 ;  /* 0x00000008000972bd */ /* 0x000fe400080e0000 */
[----:B------:R-:W0:Y:S04]  /*6320*/  POPC R13, UR8 ;  /* 0x00000008000d7d09 */ /* 0x000e280008000000 */
[----:B------:R-:W-:-:S13]  /*6330*/  ISETP.EQ.U32.AND P1, PT, R8, UR9, PT ;  /* 0x0000000908007c0c */ /* 0x000fda000bf22070 */
[----:B0-----:R1:W-:Y:S01]  /*6340*/  @P1 ATOM.E.ADD.STRONG.GPU PT, RZ, desc[UR6][R10.64], R13 ;  /* 0x8000000d0aff198a */ /* 0x0013e200081ef106 */
[----:B------:R-:W-:-:S07]  /*6350*/  IMAD.MOV.U32 R9, RZ, RZ, -0x1 ;  /* 0xffffffffff097424 */ /* 0x000fce00078e00ff */
.L_x_126:
[----:B------:R-:W-:Y:S05]  /*6360*/  BSYNC.RECONVERGENT B0 ;  /* 0x0000000000007941 */ /* 0x000fea0003800200 */
.L_x_124:
[----:B-----5:R2:W-:Y:S01]  /*6370*/  STG.E desc[UR6][R4.64+0xc], R9 ;  /* 0x00000c0904007986 */ /* 0x0205e2000c101906 */
[----:B------:R-:W-:Y:S01]  /*6380*/  VIADD R2, R2, 0x8 ;  /* 0x0000000802027836 */ /* 0x000fe20000000000 */
[----:B------:R-:W-:Y:S06]  /*6390*/  @P0 BRA `(.L_x_127) ;  /* 0xffffffdc00fc0947 */ /* 0x000fec000383ffff */
.L_x_102:
[----:B------:R-:W-:-:S13]  /*63a0*/  ISETP.NE.AND P0, PT, R12, RZ, PT ;  /* 0x000000ff0c00720c */ /* 0x000fda0003f05270 */
[----:B------:R-:W-:Y:S05]  /*63b0*/  @!P0 EXIT ;  /* 0x000000000000894d */ /* 0x000fea0003800000 */
[----:B------:R-:W3:Y:S01]  /*63c0*/  LDC R2, c[0x0][0x3b8] ;  /* 0x0000ee00ff027b82 */ /* 0x000ee20000000800 */
[----:B------:R-:W-:Y:S02]  /*63d0*/  ISETP.GE.U32.AND P0, PT, R12, 0x4, PT ;  /* 0x000000040c00780c */ /* 0x000fe40003f06070 */
[----:B---3--:R-:W-:-:S11]  /*63e0*/  LOP3.LUT R12, R2, 0x3, RZ, 0xc0, !PT ;  /* 0x00000003020c7812 */ /* 0x008fd600078ec0ff */
[----:B------:R-:W-:Y:S05]  /*63f0*/  @!P0 BRA `(.L_x_128) ;  /* 0x0000001000008947 */ /* 0x000fea0003800000 */
[----:B------:R-:W3:Y:S01]  /*6400*/  S2UR UR5, SR_CgaCtaId ;  /* 0x00000000000579c3 */ /* 0x000ee20000008800 */
[----:B------:R-:W-:Y:S01]  /*6410*/  UMOV UR4, 0x400 ;  /* 0x0000040000047882 */ /* 0x000fe20000000000 */
[----:B------:R-:W4:Y:S01]  /*6420*/  S2R R7, SR_LANEID ;  /* 0x0000000000077919 */ /* 0x000f220000000000 */
[----:B---3--:R-:W-:-:S03]  /*6430*/  ULEA UR4, UR5, UR4, 0x18 ;  /* 0x0000000405047291 */ /* 0x008fc6000f8ec0ff */
[----:B------:R-:W-:Y:S02]  /*6440*/  VOTEU.ANY UR5, UPT, PT ;  /* 0x0000000000057886 */ /* 0x000fe400038e0100 */
[----:B01----:R-:W4:Y:S01]  /*6450*/  FLO.U32 R10, UR5 ;  /* 0x00000005000a7d00 */ /* 0x003f2200080e0000 */
[----:B------:R-:W-:-:S03]  /*6460*/  UPOPC UR8, UR5 ;  /* 0x00000005000872bf */ /* 0x000fc60008000000 */
[----:B--2---:R-:W0:Y:S03]  /*6470*/  LDS.64 R4, [UR4+0x20] ;  /* 0x00002004ff047984 */ /* 0x004e260008000a00 */
[----:B------:R-:W-:Y:S02]  /*6480*/  IADD3 R11, PT, PT, RZ, -UR8, RZ ;  /* 0x80000008ff0b7c10 */ /* 0x000fe4000fffe0ff */
[----:B----4-:R-:W-:-:S13]  /*6490*/  ISETP.EQ.U32.AND P0, PT, R10, R7, PT ;  /* 0x000000070a00720c */ /* 0x010fda0003f02070 */
[----:B0-----:R-:W2:Y:S01]  /*64a0*/  @P0 ATOM.E.ADD.STRONG.GPU PT, R5, desc[UR6][R4.64], R11 ;  /* 0x8000000b0405098a */ /* 0x001ea200081ef106 */
[----:B------:R-:W-:Y:S01]  /*64b0*/  BSSY.RECONVERGENT B0, `(.L_x_129) ;  /* 0x0000036000007945 */ /* 0x000fe20003800200 */
[----:B------:R-:W0:Y:S02]  /*64c0*/  S2R R6, SR_LTMASK ;  /* 0x0000000000067919 */ /* 0x000e240000003900 */
[----:B0-----:R-:W-:-:S06]  /*64d0*/  LOP3.LUT R9, R6, UR5, RZ, 0xc0, !PT ;  /* 0x0000000506097c12 */ /* 0x001fcc000f8ec0ff */
[----:B------:R-:W0:Y:S01]  /*64e0*/  POPC R9, R9 ;  /* 0x0000000900097309 */ /* 0x000e220000000000 */
[----:B--2---:R-:W0:Y:S02]  /*64f0*/  SHFL.IDX PT, R8, R5, R10, 0x1f ;  /* 0x00001f0a05087589 */ /* 0x004e2400000e0000 */
[----:B0-----:R-:W-:-:S05]  /*6500*/  IMAD.IADD R8, R8, 0x1, -R9 ;  /* 0x0000000108087824 */ /* 0x001fca00078e0a09 */
[----:B------:R-:W-:-:S13]  /*6510*/  ISETP.GE.AND P0, PT, R8, 0x1, PT ;  /* 0x000000010800780c */ /* 0x000fda0003f06270 */
[----:B------:R-:W-:Y:S05]  /*6520*/  @!P0 BRA `(.L_x_130) ;  /* 0x00000000009c8947 */ /* 0x000fea0003800000 */
        /* <DEDUP_REMOVED lines=13> */
[----:B------:R1:W3:Y:S02]  /*6600*/  F2I.FTZ.U32.TRUNC.NTZ R9, R8 ;  /* 0x0000000800097305 */ /* 0x0002e4000021f000 */
[----:B-1----:R-:W-:Y:S02]  /*6610*/  IMAD.MOV.U32 R8, RZ, RZ, RZ ;  /* 0x000000ffff087224 */ /* 0x002fe400078e00ff */
[----:B---3--:R-:W-:-:S04]  /*6620*/  IMAD.MOV R18, RZ, RZ, -R9 ;  /* 0x000000ffff127224 */ /* 0x008fc800078e0a09 */
[----:B0-----:R-:W-:-:S04]  /*6630*/  IMAD R15, R18, R5, RZ ;  /* 0x00000005120f7224 */ /* 0x001fc800078e02ff */
        /* <DEDUP_REMOVED lines=22> */
.L_x_130:
[----:B------:R-:W0:Y:S01]  /*67a0*/  LDS.64 R4, [UR4+0x20] ;  /* 0x00002004ff047984 */ /* 0x000e220008000a00 */
[----:B------:R-:W-:Y:S02]  /*67b0*/  VOTEU.ANY UR5, UPT, PT ;  /* 0x0000000000057886 */ /* 0x000fe400038e0100 */
[----:B------:R-:W-:Y:S02]  /*67c0*/  UFLO.U32 UR8, UR5 ;  /* 0x00000005000872bd */ /* 0x000fe400080e0000 */
[----:B------:R-:W0:Y:S04]  /*67d0*/  POPC R9, UR5 ;  /* 0x0000000500097d09 */ /* 0x000e280008000000 */
[----:B------:R-:W-:-:S13]  /*67e0*/  ISETP.EQ.U32.AND P0, PT, R7, UR8, PT ;  /* 0x0000000807007c0c */ /* 0x000fda000bf02070 */
[----:B0-----:R1:W-:Y:S01]  /*67f0*/  @P0 ATOM.E.ADD.STRONG.GPU PT, RZ, desc[UR6][R4.64], R9 ;  /* 0x8000000904ff098a */ /* 0x0013e200081ef106 */
[----:B------:R-:W-:-:S07]  /*6800*/  IMAD.MOV.U32 R11, RZ, RZ, -0x1 ;  /* 0xffffffffff0b7424 */ /* 0x000fce00078e00ff */
.L_x_131:
[----:B------:R-:W-:Y:S05]  /*6810*/  BSYNC.RECONVERGENT B0 ;  /* 0x0000000000007941 */ /* 0x000fea0003800200 */
.L_x_129:
[----:B01----:R-:W0:Y:S01]  /*6820*/  LDS.64 R8, [UR4+0x20] ;  /* 0x00002004ff087984 */ /* 0x003e220008000a00 */
[----:B------:R-:W-:Y:S01]  /*6830*/  VOTEU.ANY UR5, UPT, PT ;  /* 0x0000000000057886 */ /* 0x000fe200038e0100 */
[----:B------:R-:W1:Y:S01]  /*6840*/  LDC.64 R4, c[0x0][0x3b0] ;  /* 0x0000ec00ff047b82 */ /* 0x000e620000000a00 */
[----:B------:R-:W2:Y:S01]  /*6850*/  FLO.U32 R14, UR5 ;  /* 0x00000005000e7d00 */ /* 0x000ea200080e0000 */
[----:B------:R-:W-:Y:S01]  /*6860*/  UPOPC UR8, UR5 ;  /* 0x00000005000872bf */ /* 0x000fe20008000000 */
[----:B------:R-:W-:-:S05]  /*6870*/  IMAD.IADD R13, R3, 0x1, R0 ;  /* 0x00000001030d7824 */ /* 0x000fca00078e0200 */
[----:B------:R-:W-:Y:S02]  /*6880*/  IADD3 R15, PT, PT, RZ, -UR8, RZ ;  /* 0x80000008ff0f7c10 */ /* 0x000fe4000fffe0ff */
[----:B--2---:R-:W-:Y:S01]  /*6890*/  ISETP.EQ.U32.AND P0, PT, R14, R7, PT ;  /* 0x000000070e00720c */ /* 0x004fe20003f02070 */
[----:B-1----:R-:W-:-:S05]  /*68a0*/  IMAD.WIDE R4, R13, 0x4, R4 ;  /* 0x000000040d047825 */ /* 0x002fca00078e0204 */
[----:B-----5:R-:W-:Y:S07]  /*68b0*/  STG.E desc[UR6][R4.64], R11 ;  /* 0x0000000b04007986 */ /* 0x020fee000c101906 */
[----:B0-----:R-:W2:Y:S01]  /*68c0*/  @P0 ATOM.E.ADD.STRONG.GPU PT, R9, desc[UR6][R8.64], R15 ;  /* 0x8000000f0809098a */ /* 0x001ea200081ef106 */
[----:B------:R-:W-:Y:S01]  /*68d0*/  LOP3.LUT R13, R6, UR5, RZ, 0xc0, !PT ;  /* 0x00000005060d7c12 */ /* 0x000fe2000f8ec0ff */
[----:B------:R-:W-:Y:S05]  /*68e0*/  BSSY.RECONVERGENT B0, `(.L_x_132) ;  /* 0x0000034000007945 */ /* 0x000fea0003800200 */
        /* <DEDUP_REMOVED lines=44> */
.L_x_133:
[----:B------:R-:W0:Y:S01]  /*6bb0*/  LDS.64 R8, [UR4+0x20] ;  /* 0x00002004ff087984 */ /* 0x000e220008000a00 */
[----:B------:R-:W-:Y:S02]  /*6bc0*/  VOTEU.ANY UR5, UPT, PT ;  /* 0x0000000000057886 */ /* 0x000fe400038e0100 */
[----:B------:R-:W-:Y:S02]  /*6bd0*/  UFLO.U32 UR8, UR5 ;  /* 0x00000005000872bd */ /* 0x000fe400080e0000 */
[----:B------:R-:W0:Y:S04]  /*6be0*/  POPC R13, UR5 ;  /* 0x00000005000d7d09 */ /* 0x000e280008000000 */
[----:B------:R-:W-:-:S13]  /*6bf0*/  ISETP.EQ.U32.AND P0, PT, R7, UR8, PT ;  /* 0x0000000807007c0c */ /* 0x000fda000bf02070 */
[----:B0-----:R0:W-:Y:S01]  /*6c00*/  @P0 ATOM.E.ADD.STRONG.GPU PT, RZ, desc[UR6][R8.64], R13 ;  /* 0x8000000d08ff098a */ /* 0x0011e200081ef106 */
[----:B------:R-:W-:-:S07]  /*6c10*/  IMAD.MOV.U32 R11, RZ, RZ, -0x1 ;  /* 0xffffffffff0b7424 */ /* 0x000fce00078e00ff */
.L_x_134:
[----:B------:R-:W-:Y:S05]  /*6c20*/  BSYNC.RECONVERGENT B0 ;  /* 0x0000000000007941 */ /* 0x000fea0003800200 */
.L_x_132:
[----:B01----:R-:W0:Y:S01]  /*6c30*/  LDS.64 R8, [UR4+0x20] ;  /* 0x00002004ff087984 */ /* 0x003e220008000a00 */
        /* <DEDUP_REMOVED lines=8> */
[----:B------:R-:W-:Y:S05]  /*6cc0*/  BSSY.RECONVERGENT B0, `(.L_x_135) ;  /* 0x0000034000007945 */ /* 0x000fea0003800200 */
[----:B------:R-:W0:Y:S01]  /*6cd0*/  POPC R13, R13 ;  /* 0x0000000d000d7309 */ /* 0x000e220000000000 */
[----:B--2---:R-:W0:Y:S02]  /*6ce0*/  SHFL.IDX PT, R10, R9, R14, 0x1f ;  /* 0x00001f0e090a7589 */ /* 0x004e2400000e0000 */
[----:B0-----:R-:W-:-:S04]  /*6cf0*/  IADD3 R10, PT, PT, R10, -R13, RZ ;  /* 0x8000000d0a0a7210 */ /* 0x001fc80007ffe0ff */
        /* <DEDUP_REMOVED lines=41> */
.L_x_136:
[----:B------:R-:W0:Y:S01]  /*6f90*/  LDS.64 R8, [UR4+0x20] ;  /* 0x00002004ff087984 */ /* 0x000e220008000a00 */
[----:B------:R-:W-:Y:S02]  /*6fa0*/  VOTEU.ANY UR5, UPT, PT ;  /* 0x0000000000057886 */ /* 0x000fe400038e0100 */
[----:B------:R-:W-:Y:S02]  /*6fb0*/  UFLO.U32 UR8, UR5 ;  /* 0x00000005000872bd */ /* 0x000fe400080e0000 */
[----:B------:R-:W0:Y:S04]  /*6fc0*/  POPC R13, UR5 ;  /* 0x00000005000d7d09 */ /* 0x000e280008000000 */
[----:B------:R-:W-:-:S13]  /*6fd0*/  ISETP.EQ.U32.AND P0, PT, R7, UR8, PT ;  /* 0x0000000807007c0c */ /* 0x000fda000bf02070 */
[----:B0-----:R1:W-:Y:S01]  /*6fe0*/  @P0 ATOM.E.ADD.STRONG.GPU PT, RZ, desc[UR6][R8.64], R13 ;  /* 0x8000000d08ff098a */ /* 0x0013e200081ef106 */
[----:B------:R-:W-:-:S07]  /*6ff0*/  IMAD.MOV.U32 R11, RZ, RZ, -0x1 ;  /* 0xffffffffff0b7424 */ /* 0x000fce00078e00ff */
.L_x_137:
[----:B------:R-:W-:Y:S05]  /*7000*/  BSYNC.RECONVERGENT B0 ;  /* 0x0000000000007941 */ /* 0x000fea0003800200 */
.L_x_135:
        /* <DEDUP_REMOVED lines=35> */
[----:B------:R-:W-:Y:S01]  /*7240*/  MOV R9, R14 ;  /* 0x0000000e00097202 */ /* 0x000fe20000000f00 */
[----:B--2---:R-:W0:Y:S02]  /*7250*/  SHFL.IDX PT, R16, R13, R16, 0x1f ;  /* 0x00001f100d107589 */ /* 0x004e2400000e0000 */
[----:B0-----:R-:W-:-:S05]  /*7260*/  IMAD.IADD R6, R16, 0x1, R17 ;  /* 0x0000000110067824 */ /* 0x001fca00078e0211 */
[----:B------:R-:W-:Y:S02]  /*7270*/  IABS R11, R6 ;  /* 0x00000006000b7213 */ /* 0x000fe40000000000 */
[----:B------:R-:W-:-:S03]  /*7280*/  ISETP.GE.AND P2, PT, R6, RZ, PT ;  /* 0x000000ff0600720c */ /* 0x000fc60003f46270 */
        /* <DEDUP_REMOVED lines=13> */
.L_x_139:
[----:B------:R-:W0:Y:S01]  /*7360*/  LDS.64 R8, [UR4+0x20] ;  /* 0x00002004ff087984 */ /* 0x000e220008000a00 */
[----:B------:R-:W-:Y:S02]  /*7370*/  VOTEU.ANY UR5, UPT, PT ;  /* 0x0000000000057886 */ /* 0x000fe400038e0100 */
[----:B------:R-:W-:Y:S02]  /*7380*/  UFLO.U32 UR8, UR5 ;  /* 0x00000005000872bd */ /* 0x000fe400080e0000 */
[----:B------:R-:W0:Y:S04]  /*7390*/  POPC R11, UR5 ;  /* 0x00000005000b7d09 */ /* 0x000e280008000000 */
[----:B------:R-:W-:-:S13]  /*73a0*/  ISETP.EQ.U32.AND P0, PT, R7, UR8, PT ;  /* 0x0000000807007c0c */ /* 0x000fda000bf02070 */
[----:B0-----:R0:W-:Y:S01]  /*73b0*/  @P0 ATOM.E.ADD.STRONG.GPU PT, RZ, desc[UR6][R8.64], R11 ;  /* 0x8000000b08ff098a */ /* 0x0011e200081ef106 */
[----:B------:R-:W-:-:S07]  /*73c0*/  IMAD.MOV.U32 R7, RZ, RZ, -0x1 ;  /* 0xffffffffff077424 */ /* 0x000fce00078e00ff */
.L_x_140:
[----:B------:R-:W-:Y:S05]  /*73d0*/  BSYNC.RECONVERGENT B0 ;  /* 0x0000000000007941 */ /* 0x000fea0003800200 */
.L_x_138:
[----:B-----5:R3:W-:Y:S01]  /*73e0*/  STG.E desc[UR6][R4.64+0xc], R7 ;  /* 0x00000c0704007986 */ /* 0x0207e2000c101906 */
[----:B------:R-:W-:-:S07]  /*73f0*/  VIADD R0, R0, 0x4 ;  /* 0x0000000400007836 */ /* 0x000fce0000000000 */
.L_x_128:
[----:B------:R-:W-:-:S13]  /*7400*/  ISETP.NE.AND P0, PT, R12, RZ, PT ;  /* 0x000000ff0c00720c */ /* 0x000fda0003f05270 */
[----:B------:R-:W-:Y:S05]  /*7410*/  @!P0 EXIT ;  /* 0x000000000000894d */ /* 0x000fea0003800000 */
[----:B------:R-:W-:-:S13]  /*7420*/  ISETP.NE.AND P0, PT, R12, 0x1, PT ;  /* 0x000000010c00780c */ /* 0x000fda0003f05270 */
[----:B------:R-:W-:Y:S05]  /*7430*/  @!P0 BRA `(.L_x_141) ;  /* 0x0000000800108947 */ /* 0x000fea0003800000 */
[----:B------:R-:W4:Y:S01]  /*7440*/  S2UR UR5, SR_CgaCtaId ;  /* 0x00000000000579c3 */ /* 0x000f220000008800 */
[----:B------:R-:W-:Y:S01]  /*7450*/  UMOV UR4, 0x400 ;  /* 0x0000040000047882 */ /* 0x000fe20000000000 */
[----:B--23--:R-:W2:Y:S01]  /*7460*/  S2R R4, SR_LANEID ;  /* 0x0000000000047919 */ /* 0x00cea20000000000 */
[----:B----4-:R-:W-:-:S03]  /*7470*/  ULEA UR4, UR5, UR4, 0x18 ;  /* 0x0000000405047291 */ /* 0x010fc6000f8ec0ff */
[----:B------:R-:W-:Y:S02]  /*7480*/  VOTEU.ANY UR5, UPT, PT ;  /* 0x0000000000057886 */ /* 0x000fe400038e0100 */
[----:B01----:R-:W2:Y:S01]  /*7490*/  FLO.U32 R9, UR5 ;  /* 0x0000000500097d00 */ /* 0x003ea200080e0000 */
[----:B------:R-:W-:-:S03]  /*74a0*/  UPOPC UR8, UR5 ;  /* 0x00000005000872bf */ /* 0x000fc60008000000 */
[----:B------:R-:W0:Y:S03]  /*74b0*/  LDS.64 R6, [UR4+0x20] ;  /* 0x00002004ff067984 */ /* 0x000e260008000a00 */
[----:B------:R-:W-:Y:S02]  /*74c0*/  IADD3 R13, PT, PT, RZ, -UR8, RZ ;  /* 0x80000008ff0d7c10 */ /* 0x000fe4000fffe0ff */
[----:B--2---:R-:W-:-:S13]  /*74d0*/  ISETP.EQ.U32.AND P0, PT, R9, R4, PT ;  /* 0x000000040900720c */ /* 0x004fda0003f02070 */
[----:B0-----:R-:W2:Y:S01]  /*74e0*/  @P0 ATOM.E.ADD.STRONG.GPU PT, R6, desc[UR6][R6.64], R13 ;  /* 0x8000000d0606098a */ /* 0x001ea200081ef106 */
[----:B------:R-:W-:Y:S01]  /*74f0*/  BSSY.RECONVERGENT B0, `(.L_x_142) ;  /* 0x0000036000007945 */ /* 0x000fe20003800200 */
[----:B------:R-:W0:Y:S02]  /*7500*/  S2R R5, SR_LTMASK ;  /* 0x0000000000057919 */ /* 0x000e240000003900 */
[----:B0-----:R-:W-:-:S04]  /*7510*/  LOP3.LUT R10, R5, UR5, RZ, 0xc0, !PT ;  /* 0x00000005050a7c12 */ /* 0x001fc8000f8ec0ff */
        /* <DEDUP_REMOVED lines=21> */
[----:B0-----:R-:W-:Y:S02]  /*7670*/  HFMA2 R8, -RZ, RZ, 0, 0 ;  /* 0x00000000ff087431 */ /* 0x001fe400000001ff */
[----:B-1----:R-:W-:-:S04]  /*7680*/  IMAD.MOV R18, RZ, RZ, -R9 ;  /* 0x000000ffff127224 */ /* 0x002fc800078e0a09 */
        /* <DEDUP_REMOVED lines=21> */
.L_x_143:
[----:B------:R-:W0:Y:S01]  /*77e0*/  LDS.64 R6, [UR4+0x20] ;  /* 0x00002004ff067984 */ /* 0x000e220008000a00 */
[----:B------:R-:W-:Y:S02]  /*77f0*/  VOTEU.ANY UR5, UPT, PT ;  /* 0x0000000000057886 */ /* 0x000fe400038e0100 */
[----:B------:R-:W-:Y:S02]  /*7800*/  UFLO.U32 UR8, UR5 ;  /* 0x00000005000872bd */ /* 0x000fe400080e0000 */
[----:B------:R-:W0:Y:S04]  /*7810*/  POPC R9, UR5 ;  /* 0x0000000500097d09 */ /* 0x000e280008000000 */
[----:B------:R-:W-:-:S13]  /*7820*/  ISETP.EQ.U32.AND P0, PT, R4, UR8, PT ;  /* 0x0000000804007c0c */ /* 0x000fda000bf02070 */
[----:B0-----:R1:W-:Y:S01]  /*7830*/  @P0 ATOM.E.ADD.STRONG.GPU PT, RZ, desc[UR6][R6.64], R9 ;  /* 0x8000000906ff098a */ /* 0x0013e200081ef106 */
[----:B------:R-:W-:-:S07]  /*7840*/  MOV R11, 0xffffffff ;  /* 0xffffffff000b7802 */ /* 0x000fce0000000f00 */
.L_x_144:
[----:B------:R-:W-:Y:S05]  /*7850*/  BSYNC.RECONVERGENT B0 ;  /* 0x0000000000007941 */ /* 0x000fea0003800200 */
.L_x_142:
[----:B01----:R-:W0:Y:S01]  /*7860*/  LDS.64 R8, [UR4+0x20] ;  /* 0x00002004ff087984 */ /* 0x003e220008000a00 */
[----:B------:R-:W-:Y:S01]  /*7870*/  VOTEU.ANY UR5, UPT, PT ;  /* 0x0000000000057886 */ /* 0x000fe200038e0100 */
[----:B------:R-:W1:Y:S01]  /*7880*/  LDC.64 R6, c[0x0][0x3b0] ;  /* 0x0000ec00ff067b82 */ /* 0x000e620000000a00 */
[----:B------:R-:W2:Y:S01]  /*7890*/  FLO.U32 R13, UR5 ;  /* 0x00000005000d7d00 */ /* 0x000ea200080e0000 */
[----:B------:R-:W-:Y:S01]  /*78a0*/  UPOPC UR8, UR5 ;  /* 0x00000005000872bf */ /* 0x000fe20008000000 */
[----:B------:R-:W-:-:S05]  /*78b0*/  IMAD.IADD R15, R3, 0x1, R0 ;  /* 0x00000001030f7824 */ /* 0x000fca00078e0200 */
[----:B------:R-:W-:Y:S01]  /*78c0*/  IMAD R17, RZ, RZ, -UR8 ;  /* 0x80000008ff117e24 */ /* 0x000fe2000f8e02ff */
[----:B--2---:R-:W-:Y:S01]  /*78d0*/  ISETP.EQ.U32.AND P0, PT, R13, R4, PT ;  /* 0x000000040d00720c */ /* 0x004fe20003f02070 */
[----:B-1----:R-:W-:-:S05]  /*78e0*/  IMAD.WIDE R6, R15, 0x4, R6 ;  /* 0x000000040f067825 */ /* 0x002fca00078e0206 */
[----:B-----5:R-:W-:Y:S07]  /*78f0*/  STG.E desc[UR6][R6.64], R11 ;  /* 0x0000000b06007986 */ /* 0x020fee000c101906 */
        /* <DEDUP_REMOVED lines=30> */
[----:B0-----:R-:W-:-:S04]  /*7ae0*/  IADD3 R5, PT, PT, R17, R14, RZ ;  /* 0x0000000e11057210 */ /* 0x001fc80007ffe0ff */
        /* <DEDUP_REMOVED lines=15> */
.L_x_146:
[----:B------:R-:W0:Y:S01]  /*7be0*/  LDS.64 R8, [UR4+0x20] ;  /* 0x00002004ff087984 */ /* 0x000e220008000a00 */
[----:B------:R-:W-:Y:S02]  /*7bf0*/  VOTEU.ANY UR5, UPT, PT ;  /* 0x0000000000057886 */ /* 0x000fe400038e0100 */
[----:B------:R-:W-:Y:S02]  /*7c00*/  UFLO.U32 UR8, UR5 ;  /* 0x00000005000872bd */ /* 0x000fe400080e0000 */
[----:B------:R-:W0:Y:S04]  /*7c10*/  POPC R11, UR5 ;  /* 0x00000005000b7d09 */ /* 0x000e280008000000 */
[----:B------:R-:W-:-:S13]  /*7c20*/  ISETP.EQ.U32.AND P0, PT, R4, UR8, PT ;  /* 0x0000000804007c0c */ /* 0x000fda000bf02070 */
[----:B0-----:R1:W-:Y:S01]  /*7c30*/  @P0 ATOM.E.ADD.STRONG.GPU PT, RZ, desc[UR6][R8.64], R11 ;  /* 0x8000000b08ff098a */ /* 0x0013e200081ef106 */
[----:B------:R-:W-:-:S07]  /*7c40*/  IMAD.MOV.U32 R5, RZ, RZ, -0x1 ;  /* 0xffffffffff057424 */ /* 0x000fce00078e00ff */
.L_x_147:
[----:B------:R-:W-:Y:S05]  /*7c50*/  BSYNC.RECONVERGENT B0 ;  /* 0x0000000000007941 */ /* 0x000fea0003800200 */
.L_x_145:
[----:B-----5:R4:W-:Y:S01]  /*7c60*/  STG.E desc[UR6][R6.64+0x4], R5 ;  /* 0x0000040506007986 */ /* 0x0209e2000c101906 */
[----:B------:R-:W-:-:S07]  /*7c70*/  VIADD R0, R0, 0x2 ;  /* 0x0000000200007836 */ /* 0x000fce0000000000 */
.L_x_141:
[----:B------:R-:W-:-:S04]  /*7c80*/  LOP3.LUT R2, R2, 0x1, RZ, 0xc0, !PT ;  /* 0x0000000102027812 */ /* 0x000fc800078ec0ff */
[----:B------:R-:W-:-:S13]  /*7c90*/  ISETP.NE.U32.AND P0, PT, R2, 0x1, PT ;  /* 0x000000010200780c */ /* 0x000fda0003f05070 */
[----:B------:R-:W-:Y:S05]  /*7ca0*/  @P0 EXIT ;  /* 0x000000000000094d */ /* 0x000fea0003800000 */
[----:B------:R-:W5:Y:S01]  /*7cb0*/  S2UR UR5, SR_CgaCtaId ;  /* 0x00000000000579c3 */ /* 0x000f620000008800 */
[----:B------:R-:W-:Y:S01]  /*7cc0*/  UMOV UR4, 0x400 ;  /* 0x0000040000047882 */ /* 0x000fe20000000000 */
[----:B01----:R-:W0:Y:S01]  /*7cd0*/  S2R R11, SR_LANEID ;  /* 0x00000000000b7919 */ /* 0x003e220000000000 */
[----:B-----5:R-:W-:-:S03]  /*7ce0*/  ULEA UR4, UR5, UR4, 0x18 ;  /* 0x0000000405047291 */ /* 0x020fc6000f8ec0ff */
[----:B------:R-:W-:Y:S02]  /*7cf0*/  VOTEU.ANY UR5, UPT, PT ;  /* 0x0000000000057886 */ /* 0x000fe400038e0100 */
[----:B----4-:R-:W0:Y:S01]  /*7d00*/  FLO.U32 R6, UR5 ;  /* 0x0000000500067d00 */ /* 0x010e2200080e0000 */
[----:B------:R-:W-:-:S03]  /*7d10*/  UPOPC UR8, UR5 ;  /* 0x00000005000872bf */ /* 0x000fc60008000000 */
[----:B--23--:R-:W1:Y:S03]  /*7d20*/  LDS.64 R4, [UR4+0x20] ;  /* 0x00002004ff047984 */ /* 0x00ce660008000a00 */
[----:B------:R-:W-:Y:S01]  /*7d30*/  IMAD R9, RZ, RZ, -UR8 ;  /* 0x80000008ff097e24 */ /* 0x000fe2000f8e02ff */
[----:B0-----:R-:W-:-:S13]  /*7d40*/  ISETP.EQ.U32.AND P0, PT, R6, R11, PT ;  /* 0x0000000b0600720c */ /* 0x001fda0003f02070 */
[----:B-1----:R-:W2:Y:S01]  /*7d50*/  @P0 ATOM.E.ADD.STRONG.GPU PT, R5, desc[UR6][R4.64], R9 ;  /* 0x800000090405098a */ /* 0x002ea200081ef106 */
        /* <DEDUP_REMOVED lines=47> */
.L_x_149:
[----:B------:R-:W0:Y:S01]  /*8050*/  LDS.64 R4, [UR4+0x20] ;  /* 0x00002004ff047984 */ /* 0x000e220008000a00 */
[----:B------:R-:W-:Y:S02]  /*8060*/  VOTEU.ANY UR5, UPT, PT ;  /* 0x0000000000057886 */ /* 0x000fe400038e0100 */
[----:B------:R-:W-:Y:S02]  /*8070*/  UFLO.U32 UR8, UR5 ;  /* 0x00000005000872bd */ /* 0x000fe400080e0000 */
[----:B------:R-:W0:Y:S04]  /*8080*/  POPC R9, UR5 ;  /* 0x0000000500097d09 */ /* 0x000e280008000000 */
[----:B------:R-:W-:-:S13]  /*8090*/  ISETP.EQ.U32.AND P0, PT, R11, UR8, PT ;  /* 0x000000080b007c0c */ /* 0x000fda000bf02070 */
[----:B0-----:R1:W-:Y:S01]  /*80a0*/  @P0 ATOM.E.ADD.STRONG.GPU PT, RZ, desc[UR6][R4.64], R9 ;  /* 0x8000000904ff098a */ /* 0x0013e200081ef106 */
[----:B------:R-:W-:-:S07]  /*80b0*/  IMAD.MOV.U32 R7, RZ, RZ, -0x1 ;  /* 0xffffffffff077424 */ /* 0x000fce00078e00ff */
.L_x_150:
[----:B------:R-:W-:Y:S05]  /*80c0*/  BSYNC.RECONVERGENT B0 ;  /* 0x0000000000007941 */ /* 0x000fea0003800200 */
.L_x_148:
[----:B01----:R-:W0:Y:S01]  /*80d0*/  LDC.64 R4, c[0x0][0x3b0] ;  /* 0x0000ec00ff047b82 */ /* 0x003e220000000a00 */
[----:B------:R-:W-:-:S04]  /*80e0*/  IMAD.IADD R3, R3, 0x1, R0 ;  /* 0x0000000103037824 */ /* 0x000fc800078e0200 */
[----:B0-----:R-:W-:-:S05]  /*80f0*/  IMAD.WIDE R2, R3, 0x4, R4 ;  /* 0x0000000403027825 */ /* 0x001fca00078e0204 */
[----:B-----5:R-:W-:Y:S01]  /*8100*/  STG.E desc[UR6][R2.64], R7 ;  /* 0x0000000702007986 */ /* 0x020fe2000c101906 */
[----:B------:R-:W-:Y:S05]  /*8110*/  EXIT ;  /* 0x000000000000794d */ /* 0x000fea0003800000 */
.L_x_151:
        /* <DEDUP_REMOVED lines=14> */
.L_x_153:


//--------------------- .nv.shared._Z21testSharedMemoryQueuePiiS_i --------------------------
	.section	.nv.shared._Z21testSharedMemoryQueuePiiS_i,"aw",@nobits
	.sectionflags	@""
	.align	16
.nv.shared._Z21testSharedMemoryQueuePiiS_i:
	.zero		1040


//--------------------- .nv.shared.reserved.0     --------------------------
	.section	.nv.shared.reserved.0,"aw",@nobits
	.weak		__nv_reservedSMEM_offset_0_alias
	.size		__nv_reservedSMEM_offset_0_alias, 0, 64
	.other		__nv_reservedSMEM_offset_0_alias,@"STO_CUDA_RESERVED_SHARED STV_DEFAULT"
__nv_reservedSMEM_offset_0_alias:
	.zero		0
	.zero		64


//--------------------- .nv.shared._Z14testMPMCKernelPiS_S_S_iS_S_ib --------------------------
	.section	.nv.shared._Z14testMPMCKernelPiS_S_S_iS_S_ib,"aw",@nobits
	.sectionflags	@""
	.align	16
.nv.shared._Z14testMPMCKernelPiS_S_S_iS_S_ib:
	.zero		1072


//--------------------- .nv.constant0._Z21testSharedMemoryQueuePiiS_i --------------------------
	.section	.nv.constant0._Z21testSharedMemoryQueuePiiS_i,"a",@progbits
	.sectionflags	@""
	.align	4
.nv.constant0._Z21testSharedMemoryQueuePiiS_i:
	.zero		924


//--------------------- .nv.constant0._Z14testMPMCKernelPiS_S_S_iS_S_ib --------------------------
	.section	.nv.constant0._Z14testMPMCKernelPiS_S_S_iS_S_ib,"a",@progbits
	.sectionflags	@""
	.align	4
.nv.constant0._Z14testMPMCKernelPiS_S_S_iS_S_ib:
	.zero		957


//--------------------- SYMBOLS --------------------------

	.type		.nv.reservedSmem.offset0,@object
	.size		.nv.reservedSmem.offset0,0x4
	.type		.nv.reservedSmem.cap,@object
	.size		.nv.reservedSmem.cap,0x4
